	.target	sm_100a

	.elftype	@"ET_EXEC"


//--------------------- .note.nv.tkinfo           --------------------------
	.section	.note.nv.tkinfo,"",@"SHT_NOTE"
	.sectionflags	@"SHF_NOTE_NV_TKINFO"
	.tkinfo
        /*0018*/ 	.word	0x00000002
        /*0030*/ 	.string	""
        /*0030*/ 	.string	"ptxas"
        /*0030*/ 	.string	"Cuda compilation tools, release 13.0, V13.0.88"
        /*0030*/ 	.string	"Build cuda_13.0.r13.0/compiler.36424714_0"
        /*0030*/ 	.string	"-arch sm_100a -m 64 "



//--------------------- .note.nv.cuinfo           --------------------------
	.section	.note.nv.cuinfo,"",@"SHT_NOTE"
	.sectionflags	@"SHF_NOTE_NV_CUINFO"
        /*0018*/ 	.short	0x0002
        /*001a*/ 	.short	0x0064
        /*001c*/ 	.short	0x0082
	.zero		2


//--------------------- .nv.info                  --------------------------
	.section	.nv.info,"",@"SHT_CUDA_INFO"
	.align	4


	//----- nvinfo : EIATTR_REGCOUNT
	.align		4
        /*0000*/ 	.byte	0x04, 0x2f
        /*0002*/ 	.short	(.L_19 - .L_18)
	.align		4
.L_18:
        /*0004*/ 	.word	index@(_ZN7cutlass13device_kernelINS_4gemm6kernel13GemmUniversalIN4cute5tupleIJiiiiEEENS1_10collective13CollectiveMmaINS1_46MainloopSm100TmaUmmaWarpSpecializedBlockScaledILi9ELi2ELi2ENS5_IJNS4_1CILi4EEESB_NSA_ILi1EEEEEEEENS5_IJNSA_ILi256EEENSA_ILi64EEENSA_ILi128EEEEEENS5_IJNS_12float_e4m3_tENS_13float_ue8m0_tEEEENS5_IJNS5_IJlSC_lEEENS4_6LayoutINS5_IJNS5_IJNS5_IJNSA_ILi32EEESB_EEEiEEESQ_NS5_IJSC_iEEEEEENS5_IJNS5_IJNS5_IJNSA_ILi16EEESB_EEEiEEENS5_IJNS5_IJNSA_ILi0EEESC_EEENSA_ILi512EEEEEENS5_IJSW_iEEEEEEEEEEESL_S13_NS4_8TiledMMAINS4_8MMA_AtomIJNS4_27SM100_MMA_MXF8F6F4_2x1SM_SSISJ_SJ_fSK_Li256ELi64ELNS4_4UMMA5MajorE0ELS18_0ELNS17_7ScaleInE0ELS19_0EEEEEENSN_INS5_IJSC_SC_SC_EEENS5_IJSW_SW_SW_EEEEENS5_IJNS4_10UnderscoreES1F_S1F_EEEEENS5_IJNS4_28SM100_TMA_2SM_LOAD_MULTICASTES1I_EEENS5_IJNS4_14ComposedLayoutINS4_7SwizzleILi3ELi4ELi3EEENS4_18smem_ptr_flag_bitsILi8EEENSN_INS5_IJNSA_ILi8EEESH_EEENS5_IJSH_SC_EEEEEEENSN_INS5_IJNS5_IJNS5_IJSP_SC_EEENS5_IJSO_SC_EEEEEESC_NS5_IJSB_SC_EEEEEENS5_IJNS5_IJNS5_IJSU_SY_EEESX_EEESW_NS5_IJSC_SY_EEEEEEEEEEEvNS4_8identityES1J_S24_vS25_EENS_8epilogue10collective18CollectiveEpilogueINS27_23Sm100TmaWarpSpecializedILi3ELi2ELi32ELb1ELb0EEEJNS5_IJSH_SG_SH_EEENS5_IJNSN_ISH_SC_EENSN_ISO_SC_EEEEENS_10bfloat16_tESM_S2G_SM_NS27_6fusion15FusionCallbacksIS2B_NS2H_17LinearCombinationIS2G_fS2G_fLNS_15FloatRoundStyleE2EEES2C_S2F_JEEENS4_5SM1004TMEM4LOAD26SM100_TMEM_LOAD_32dp32b32xENS4_13SM90_TMA_LOADENS1K_INS1L_ILi2ELi4ELi3EEENS1N_ILi16EEENSN_INS5_IJS1P_SO_EEES1V_EEEENS4_39AutoVectorizingCopyWithAssumedAlignmentILi128EEENS4_14SM90_TMA_STOREES2W_S2Y_S2Y_EEEvvEEEEvNT_6ParamsE)
        /*0008*/ 	.word	0x00000079


	//----- nvinfo : EIATTR_FRAME_SIZE
	.align		4
.L_19:
        /*000c*/ 	.byte	0x04, 0x11
        /*000e*/ 	.short	(.L_21 - .L_20)
	.align		4
.L_20:
        /*0010*/ 	.word	index@($__internal_2_$__cuda_sm10x_tcgen05_guardrail_trap_unallocated_columns_being_dealloced)
        /*0014*/ 	.word	0x00000000


	//----- nvinfo : EIATTR_FRAME_SIZE
	.align		4
.L_21:
        /*0018*/ 	.byte	0x04, 0x11
        /*001a*/ 	.short	(.L_23 - .L_22)
	.align		4
.L_22:
        /*001c*/ 	.word	index@($__internal_1_$__cuda_sm10x_tcgen05_guardrail_trap_phase_invalid_during_alloc)
        /*0020*/ 	.word	0x00000000


	//----- nvinfo : EIATTR_FRAME_SIZE
	.align		4
.L_23:
        /*0024*/ 	.byte	0x04, 0x11
        /*0026*/ 	.short	(.L_25 - .L_24)
	.align		4
.L_24:
        /*0028*/ 	.word	index@($__internal_0_$__cuda_sm10x_tcgen05_guardrail_trap_col_being_dealloced_not_returned_by_alloc)
        /*002c*/ 	.word	0x00000000


	//----- nvinfo : EIATTR_FRAME_SIZE
	.align		4
.L_25:
        /*0030*/ 	.byte	0x04, 0x11
        /*0032*/ 	.short	(.L_27 - .L_26)
	.align		4
.L_26:
        /*0034*/ 	.word	index@(_ZN7cutlass13device_kernelINS_4gemm6kernel13GemmUniversalIN4cute5tupleIJiiiiEEENS1_10collective13CollectiveMmaINS1_46MainloopSm100TmaUmmaWarpSpecializedBlockScaledILi9ELi2ELi2ENS5_IJNS4_1CILi4EEESB_NSA_ILi1EEEEEEEENS5_IJNSA_ILi256EEENSA_ILi64EEENSA_ILi128EEEEEENS5_IJNS_12float_e4m3_tENS_13float_ue8m0_tEEEENS5_IJNS5_IJlSC_lEEENS4_6LayoutINS5_IJNS5_IJNS5_IJNSA_ILi32EEESB_EEEiEEESQ_NS5_IJSC_iEEEEEENS5_IJNS5_IJNS5_IJNSA_ILi16EEESB_EEEiEEENS5_IJNS5_IJNSA_ILi0EEESC_EEENSA_ILi512EEEEEENS5_IJSW_iEEEEEEEEEEESL_S13_NS4_8TiledMMAINS4_8MMA_AtomIJNS4_27SM100_MMA_MXF8F6F4_2x1SM_SSISJ_SJ_fSK_Li256ELi64ELNS4_4UMMA5MajorE0ELS18_0ELNS17_7ScaleInE0ELS19_0EEEEEENSN_INS5_IJSC_SC_SC_EEENS5_IJSW_SW_SW_EEEEENS5_IJNS4_10UnderscoreES1F_S1F_EEEEENS5_IJNS4_28SM100_TMA_2SM_LOAD_MULTICASTES1I_EEENS5_IJNS4_14ComposedLayoutINS4_7SwizzleILi3ELi4ELi3EEENS4_18smem_ptr_flag_bitsILi8EEENSN_INS5_IJNSA_ILi8EEESH_EEENS5_IJSH_SC_EEEEEEENSN_INS5_IJNS5_IJNS5_IJSP_SC_EEENS5_IJSO_SC_EEEEEESC_NS5_IJSB_SC_EEEEEENS5_IJNS5_IJNS5_IJSU_SY_EEESX_EEESW_NS5_IJSC_SY_EEEEEEEEEEEvNS4_8identityES1J_S24_vS25_EENS_8epilogue10collective18CollectiveEpilogueINS27_23Sm100TmaWarpSpecializedILi3ELi2ELi32ELb1ELb0EEEJNS5_IJSH_SG_SH_EEENS5_IJNSN_ISH_SC_EENSN_ISO_SC_EEEEENS_10bfloat16_tESM_S2G_SM_NS27_6fusion15FusionCallbacksIS2B_NS2H_17LinearCombinationIS2G_fS2G_fLNS_15FloatRoundStyleE2EEES2C_S2F_JEEENS4_5SM1004TMEM4LOAD26SM100_TMEM_LOAD_32dp32b32xENS4_13SM90_TMA_LOADENS1K_INS1L_ILi2ELi4ELi3EEENS1N_ILi16EEENSN_INS5_IJS1P_SO_EEES1V_EEEENS4_39AutoVectorizingCopyWithAssumedAlignmentILi128EEENS4_14SM90_TMA_STOREES2W_S2Y_S2Y_EEEvvEEEEvNT_6ParamsE)
        /*0038*/ 	.word	0x00000000


	//----- nvinfo : EIATTR_MIN_STACK_SIZE
	.align		4
.L_27:
        /*003c*/ 	.byte	0x04, 0x12
        /*003e*/ 	.short	(.L_29 - .L_28)
	.align		4
.L_28:
        /*0040*/ 	.word	index@(_ZN7cutlass13device_kernelINS_4gemm6kernel13GemmUniversalIN4cute5tupleIJiiiiEEENS1_10collective13CollectiveMmaINS1_46MainloopSm100TmaUmmaWarpSpecializedBlockScaledILi9ELi2ELi2ENS5_IJNS4_1CILi4EEESB_NSA_ILi1EEEEEEEENS5_IJNSA_ILi256EEENSA_ILi64EEENSA_ILi128EEEEEENS5_IJNS_12float_e4m3_tENS_13float_ue8m0_tEEEENS5_IJNS5_IJlSC_lEEENS4_6LayoutINS5_IJNS5_IJNS5_IJNSA_ILi32EEESB_EEEiEEESQ_NS5_IJSC_iEEEEEENS5_IJNS5_IJNS5_IJNSA_ILi16EEESB_EEEiEEENS5_IJNS5_IJNSA_ILi0EEESC_EEENSA_ILi512EEEEEENS5_IJSW_iEEEEEEEEEEESL_S13_NS4_8TiledMMAINS4_8MMA_AtomIJNS4_27SM100_MMA_MXF8F6F4_2x1SM_SSISJ_SJ_fSK_Li256ELi64ELNS4_4UMMA5MajorE0ELS18_0ELNS17_7ScaleInE0ELS19_0EEEEEENSN_INS5_IJSC_SC_SC_EEENS5_IJSW_SW_SW_EEEEENS5_IJNS4_10UnderscoreES1F_S1F_EEEEENS5_IJNS4_28SM100_TMA_2SM_LOAD_MULTICASTES1I_EEENS5_IJNS4_14ComposedLayoutINS4_7SwizzleILi3ELi4ELi3EEENS4_18smem_ptr_flag_bitsILi8EEENSN_INS5_IJNSA_ILi8EEESH_EEENS5_IJSH_SC_EEEEEEENSN_INS5_IJNS5_IJNS5_IJSP_SC_EEENS5_IJSO_SC_EEEEEESC_NS5_IJSB_SC_EEEEEENS5_IJNS5_IJNS5_IJSU_SY_EEESX_EEESW_NS5_IJSC_SY_EEEEEEEEEEEvNS4_8identityES1J_S24_vS25_EENS_8epilogue10collective18CollectiveEpilogueINS27_23Sm100TmaWarpSpecializedILi3ELi2ELi32ELb1ELb0EEEJNS5_IJSH_SG_SH_EEENS5_IJNSN_ISH_SC_EENSN_ISO_SC_EEEEENS_10bfloat16_tESM_S2G_SM_NS27_6fusion15FusionCallbacksIS2B_NS2H_17LinearCombinationIS2G_fS2G_fLNS_15FloatRoundStyleE2EEES2C_S2F_JEEENS4_5SM1004TMEM4LOAD26SM100_TMEM_LOAD_32dp32b32xENS4_13SM90_TMA_LOADENS1K_INS1L_ILi2ELi4ELi3EEENS1N_ILi16EEENSN_INS5_IJS1P_SO_EEES1V_EEEENS4_39AutoVectorizingCopyWithAssumedAlignmentILi128EEENS4_14SM90_TMA_STOREES2W_S2Y_S2Y_EEEvvEEEEvNT_6ParamsE)
        /*0044*/ 	.word	0x00000000
.L_29:


//--------------------- .nv.compat                --------------------------
	.section	.nv.compat,"",@"SHT_CUDA_COMPAT_INFO"
	.align	4
        /*0000*/ 	.byte	0x02, 0x09, 0x01, 0x00, 0x02, 0x02, 0x02, 0x00, 0x02, 0x05, 0x05, 0x00, 0x03, 0x07, 0x01, 0x01
        /*0010*/ 	.byte	0x02, 0x03, 0x01, 0x00, 0x02, 0x06, 0x01, 0x00, 0x04, 0x0b, 0x08, 0x00, 0x09, 0x00, 0x00, 0x00
        /*0020*/ 	.byte	0x00, 0x00, 0x00, 0x00


//--------------------- .nv.info._ZN7cutlass13device_kernelINS_4gemm6kernel13GemmUniversalIN4cute5tupleIJiiiiEEENS1_10collective13CollectiveMmaINS1_46MainloopSm100TmaUmmaWarpSpecializedBlockScaledILi9ELi2ELi2ENS5_IJNS4_1CILi4EEESB_NSA_ILi1EEEEEEEENS5_IJNSA_ILi256EEENSA_ILi64EEENSA_ILi128EEEEEENS5_IJNS_12float_e4m3_tENS_13float_ue8m0_tEEEENS5_IJNS5_IJlSC_lEEENS4_6LayoutINS5_IJNS5_IJNS5_IJNSA_ILi32EEESB_EEEiEEESQ_NS5_IJSC_iEEEEEENS5_IJNS5_IJNS5_IJNSA_ILi16EEESB_EEEiEEENS5_IJNS5_IJNSA_ILi0EEESC_EEENSA_ILi512EEEEEENS5_IJSW_iEEEEEEEEEEESL_S13_NS4_8TiledMMAINS4_8MMA_AtomIJNS4_27SM100_MMA_MXF8F6F4_2x1SM_SSISJ_SJ_fSK_Li256ELi64ELNS4_4UMMA5MajorE0ELS18_0ELNS17_7ScaleInE0ELS19_0EEEEEENSN_INS5_IJSC_SC_SC_EEENS5_IJSW_SW_SW_EEEEENS5_IJNS4_10UnderscoreES1F_S1F_EEEEENS5_IJNS4_28SM100_TMA_2SM_LOAD_MULTICASTES1I_EEENS5_IJNS4_14ComposedLayoutINS4_7SwizzleILi3ELi4ELi3EEENS4_18smem_ptr_flag_bitsILi8EEENSN_INS5_IJNSA_ILi8EEESH_EEENS5_IJSH_SC_EEEEEEENSN_INS5_IJNS5_IJNS5_IJSP_SC_EEENS5_IJSO_SC_EEEEEESC_NS5_IJSB_SC_EEEEEENS5_IJNS5_IJNS5_IJSU_SY_EEESX_EEESW_NS5_IJSC_SY_EEEEEEEEEEEvNS4_8identityES1J_S24_vS25_EENS_8epilogue10collective18CollectiveEpilogueINS27_23Sm100TmaWarpSpecializedILi3ELi2ELi32ELb1ELb0EEEJNS5_IJSH_SG_SH_EEENS5_IJNSN_ISH_SC_EENSN_ISO_SC_EEEEENS_10bfloat16_tESM_S2G_SM_NS27_6fusion15FusionCallbacksIS2B_NS2H_17LinearCombinationIS2G_fS2G_fLNS_15FloatRoundStyleE2EEES2C_S2F_JEEENS4_5SM1004TMEM4LOAD26SM100_TMEM_LOAD_32dp32b32xENS4_13SM90_TMA_LOADENS1K_INS1L_ILi2ELi4ELi3EEENS1N_ILi16EEENSN_INS5_IJS1P_SO_EEES1V_EEEENS4_39AutoVectorizingCopyWithAssumedAlignmentILi128EEENS4_14SM90_TMA_STOREES2W_S2Y_S2Y_EEEvvEEEEvNT_6ParamsE --------------------------
	.section	.nv.info._ZN7cutlass13device_kernelINS_4gemm6kernel13GemmUniversalIN4cute5tupleIJiiiiEEENS1_10collective13CollectiveMmaINS1_46MainloopSm100TmaUmmaWarpSpecializedBlockScaledILi9ELi2ELi2ENS5_IJNS4_1CILi4EEESB_NSA_ILi1EEEEEEEENS5_IJNSA_ILi256EEENSA_ILi64EEENSA_ILi128EEEEEENS5_IJNS_12float_e4m3_tENS_13float_ue8m0_tEEEENS5_IJNS5_IJlSC_lEEENS4_6LayoutINS5_IJNS5_IJNS5_IJNSA_ILi32EEESB_EEEiEEESQ_NS5_IJSC_iEEEEEENS5_IJNS5_IJNS5_IJNSA_ILi16EEESB_EEEiEEENS5_IJNS5_IJNSA_ILi0EEESC_EEENSA_ILi512EEEEEENS5_IJSW_iEEEEEEEEEEESL_S13_NS4_8TiledMMAINS4_8MMA_AtomIJNS4_27SM100_MMA_MXF8F6F4_2x1SM_SSISJ_SJ_fSK_Li256ELi64ELNS4_4UMMA5MajorE0ELS18_0ELNS17_7ScaleInE0ELS19_0EEEEEENSN_INS5_IJSC_SC_SC_EEENS5_IJSW_SW_SW_EEEEENS5_IJNS4_10UnderscoreES1F_S1F_EEEEENS5_IJNS4_28SM100_TMA_2SM_LOAD_MULTICASTES1I_EEENS5_IJNS4_14ComposedLayoutINS4_7SwizzleILi3ELi4ELi3EEENS4_18smem_ptr_flag_bitsILi8EEENSN_INS5_IJNSA_ILi8EEESH_EEENS5_IJSH_SC_EEEEEEENSN_INS5_IJNS5_IJNS5_IJSP_SC_EEENS5_IJSO_SC_EEEEEESC_NS5_IJSB_SC_EEEEEENS5_IJNS5_IJNS5_IJSU_SY_EEESX_EEESW_NS5_IJSC_SY_EEEEEEEEEEEvNS4_8identityES1J_S24_vS25_EENS_8epilogue10collective18CollectiveEpilogueINS27_23Sm100TmaWarpSpecializedILi3ELi2ELi32ELb1ELb0EEEJNS5_IJSH_SG_SH_EEENS5_IJNSN_ISH_SC_EENSN_ISO_SC_EEEEENS_10bfloat16_tESM_S2G_SM_NS27_6fusion15FusionCallbacksIS2B_NS2H_17LinearCombinationIS2G_fS2G_fLNS_15FloatRoundStyleE2EEES2C_S2F_JEEENS4_5SM1004TMEM4LOAD26SM100_TMEM_LOAD_32dp32b32xENS4_13SM90_TMA_LOADENS1K_INS1L_ILi2ELi4ELi3EEENS1N_ILi16EEENSN_INS5_IJS1P_SO_EEES1V_EEEENS4_39AutoVectorizingCopyWithAssumedAlignmentILi128EEENS4_14SM90_TMA_STOREES2W_S2Y_S2Y_EEEvvEEEEvNT_6ParamsE,"",@"SHT_CUDA_INFO"
	.sectionflags	@""
	.align	4


	//----- nvinfo : EIATTR_CUDA_API_VERSION
	.align		4
        /*0000*/ 	.byte	0x04, 0x37
        /*0002*/ 	.short	(.L_31 - .L_30)
.L_30:
        /*0004*/ 	.word	0x00000082


	//----- nvinfo : EIATTR_KPARAM_INFO
	.align		4
.L_31:
        /*0008*/ 	.byte	0x04, 0x17
        /*000a*/ 	.short	(.L_33 - .L_32)
.L_32:
        /*000c*/ 	.word	0x00000000
        /*0010*/ 	.short	0x0000
        /*0012*/ 	.short	0x0000
        /*0014*/ 	.byte	0x00, 0xf0, 0x01, 0x30


	//----- nvinfo : EIATTR_AT_ENTRY_FRAGMENTS
	.align		4
.L_33:
        /*0018*/ 	.byte	0x04, 0x4f
        /*001a*/ 	.short	(.L_35 - .L_34)


	//   ....[0]....
.L_34:
        /*001c*/ 	.word	0x00000007


	//----- nvinfo : EIATTR_RESERVED_SMEM_USED
	.align		4
.L_35:
        /*0020*/ 	.byte	0x01, 0x41
	.zero		2


	//----- nvinfo : EIATTR_SPARSE_MMA_MASK
	.align		4
        /*0024*/ 	.byte	0x03, 0x50
        /*0026*/ 	.short	0x0000


	//----- nvinfo : EIATTR_TCGEN05_2CTA_USED
	.align		4
        /*0028*/ 	.byte	0x01, 0x52
	.zero		2


	//----- nvinfo : EIATTR_MAXREG_COUNT
	.align		4
        /*002c*/ 	.byte	0x03, 0x1b
        /*002e*/ 	.short	0x00ff


	//----- nvinfo : EIATTR_NUM_BARRIERS
	.align		4
        /*0030*/ 	.byte	0x02, 0x4c
        /*0032*/ 	.byte	0x07
	.zero		1


	//----- nvinfo : EIATTR_EXTERNS
	.align		4
        /*0034*/ 	.byte	0x04, 0x0f
        /*0036*/ 	.short	(.L_37 - .L_36)


	//   ....[0]....
	.align		4
.L_36:
        /*0038*/ 	.word	index@(__assertfail)


	//----- nvinfo : EIATTR_MERCURY_ISA_VERSION
	.align		4
.L_37:
        /*003c*/ 	.byte	0x03, 0x5f
        /*003e*/ 	.short	0x0101


	//----- nvinfo : EIATTR_INT_WARP_WIDE_INSTR_OFFSETS
	.align		4
        /*0040*/ 	.byte	0x04, 0x31
        /*0042*/ 	.short	(.L_39 - .L_38)


	//   ....[0]....
.L_38:
        /*0044*/ 	.word	0x00000ea0


	//   ....[1]....
        /*0048*/ 	.word	0x00000f50


	//   ....[2]....
        /*004c*/ 	.word	0x000054e0


	//   ....[3]....
        /*0050*/ 	.word	0x00005500


	//   ....[4]....
        /*0054*/ 	.word	0x00005530


	//   ....[5]....
        /*0058*/ 	.word	0x00006110


	//   ....[6]....
        /*005c*/ 	.word	0x00006190


	//   ....[7]....
        /*0060*/ 	.word	0x000062a0


	//   ....[8]....
        /*0064*/ 	.word	0x000063b0


	//----- nvinfo : EIATTR_COOP_GROUP_MASK_REGIDS
	.align		4
.L_39:
        /*0068*/ 	.byte	0x04, 0x29
        /*006a*/ 	.short	(.L_41 - .L_40)


	//   ....[0]....
.L_40:
        /*006c*/ 	.word	0xffffffff


	//   ....[1]....
        /*0070*/ 	.word	0xffffffff


	//   ....[2]....
        /*0074*/ 	.word	0xffffffff


	//   ....[3]....
        /*0078*/ 	.word	0xffffffff


	//   ....[4]....
        /*007c*/ 	.word	0xffffffff


	//   ....[5]....
        /*0080*/ 	.word	0xffffffff


	//   ....[6]....
        /*0084*/ 	.word	0xffffffff


	//   ....[7]....
        /*0088*/ 	.word	0xffffffff


	//   ....[8]....
        /*008c*/ 	.word	0xffffffff


	//   ....[9]....
        /*0090*/ 	.word	0xffffffff


	//   ....[10]....
        /*0094*/ 	.word	0xffffffff


	//   ....[11]....
        /*0098*/ 	.word	0xffffffff


	//   ....[12]....
        /*009c*/ 	.word	0xffffffff


	//   ....[13]....
        /*00a0*/ 	.word	0xffffffff


	//----- nvinfo : EIATTR_COOP_GROUP_INSTR_OFFSETS
	.align		4
.L_41:
        /*00a4*/ 	.byte	0x04, 0x28
        /*00a6*/ 	.short	(.L_43 - .L_42)


	//   ....[0]....
.L_42:
        /*00a8*/ 	.word	0x000000b0


	//   ....[1]....
        /*00ac*/ 	.word	0x00000570


	//   ....[2]....
        /*00b0*/ 	.word	0x00000810


	//   ....[3]....
        /*00b4*/ 	.word	0x00000990


	//   ....[4]....
        /*00b8*/ 	.word	0x00000a90


	//   ....[5]....
        /*00bc*/ 	.word	0x00000c00


	//   ....[6]....
        /*00c0*/ 	.word	0x00000d60


	//   ....[7]....
        /*00c4*/ 	.word	0x00000fc0


	//   ....[8]....
        /*00c8*/ 	.word	0x000029e0


	//   ....[9]....
        /*00cc*/ 	.word	0x00003ba0


	//   ....[10]....
        /*00d0*/ 	.word	0x00004070


	//   ....[11]....
        /*00d4*/ 	.word	0x000040a0


	//   ....[12]....
        /*00d8*/ 	.word	0x000053e0


	//   ....[13]....
        /*00dc*/ 	.word	0x000055f0


	//----- nvinfo : EIATTR_VRC_CTA_INIT_COUNT
	.align		4
.L_43:
        /*00e0*/ 	.byte	0x02, 0x4a
        /*00e2*/ 	.byte	0x80
	.zero		1


	//----- nvinfo : EIATTR_SYSCALL_OFFSETS
	.align		4
        /*00e4*/ 	.byte	0x04, 0x46
        /*00e6*/ 	.short	(.L_45 - .L_44)


	//   ....[0]....
.L_44:
        /*00e8*/ 	.word	0x00007090


	//   ....[1]....
        /*00ec*/ 	.word	0x00007180


	//   ....[2]....
        /*00f0*/ 	.word	0x000079b0


	//   ....[3]....
        /*00f4*/ 	.word	0x00008680


	//----- nvinfo : EIATTR_MBARRIER_INSTR_OFFSETS
	.align		4
.L_45:
        /*00f8*/ 	.byte	0x04, 0x39
        /*00fa*/ 	.short	(.L_47 - .L_46)


	//   ....[0]....
.L_46:
        /*00fc*/ 	.word	0x000006d0
        /*0100*/ 	.word	0x000000ff
        /*0104*/ 	.word	0x00000000
        /*0108*/ 	.short	0x0100
        /*010a*/ 	.byte	0x04
	.zero		1


	//   ....[1]....
        /*010c*/ 	.word	0x000006e0
        /*0110*/ 	.word	0x000000ff
        /*0114*/ 	.word	0x00000048
        /*0118*/ 	.short	0x0100
        /*011a*/ 	.byte	0x04
	.zero		1


	//   ....[2]....
        /*011c*/ 	.word	0x000006f0
        /*0120*/ 	.word	0x000000ff
        /*0124*/ 	.word	0x00000008
        /*0128*/ 	.short	0x0100
        /*012a*/ 	.byte	0x04
	.zero		1


	//   ....[3]....
        /*012c*/ 	.word	0x00000700
        /*0130*/ 	.word	0x000000ff
        /*0134*/ 	.word	0x00000050
        /*0138*/ 	.short	0x0100
        /*013a*/ 	.byte	0x04
	.zero		1


	//   ....[4]....
        /*013c*/ 	.word	0x00000710
        /*0140*/ 	.word	0x000000ff
        /*0144*/ 	.word	0x00000010
        /*0148*/ 	.short	0x0100
        /*014a*/ 	.byte	0x04
	.zero		1


	//   ....[5]....
        /*014c*/ 	.word	0x00000720
        /*0150*/ 	.word	0x000000ff
        /*0154*/ 	.word	0x00000058
        /*0158*/ 	.short	0x0100
        /*015a*/ 	.byte	0x04
	.zero		1


	//   ....[6]....
        /*015c*/ 	.word	0x00000730
        /*0160*/ 	.word	0x000000ff
        /*0164*/ 	.word	0x00000018
        /*0168*/ 	.short	0x0100
        /*016a*/ 	.byte	0x04
	.zero		1


	//   ....[7]....
        /*016c*/ 	.word	0x00000740
        /*0170*/ 	.word	0x000000ff
        /*0174*/ 	.word	0x00000060
        /*0178*/ 	.short	0x0100
        /*017a*/ 	.byte	0x04
	.zero		1


	//   ....[8]....
        /*017c*/ 	.word	0x00000750
        /*0180*/ 	.word	0x000000ff
        /*0184*/ 	.word	0x00000020
        /*0188*/ 	.short	0x0100
        /*018a*/ 	.byte	0x04
	.zero		1


	//   ....[9]....
        /*018c*/ 	.word	0x00000760
        /*0190*/ 	.word	0x000000ff
        /*0194*/ 	.word	0x00000068
        /*0198*/ 	.short	0x0100
        /*019a*/ 	.byte	0x04
	.zero		1


	//   ....[10]....
        /*019c*/ 	.word	0x00000770
        /*01a0*/ 	.word	0x000000ff
        /*01a4*/ 	.word	0x00000028
        /*01a8*/ 	.short	0x0100
        /*01aa*/ 	.byte	0x04
	.zero		1


	//   ....[11]....
        /*01ac*/ 	.word	0x00000780
        /*01b0*/ 	.word	0x000000ff
        /*01b4*/ 	.word	0x00000070
        /*01b8*/ 	.short	0x0100
        /*01ba*/ 	.byte	0x04
	.zero		1


	//   ....[12]....
        /*01bc*/ 	.word	0x00000790
        /*01c0*/ 	.word	0x000000ff
        /*01c4*/ 	.word	0x00000030
        /*01c8*/ 	.short	0x0100
        /*01ca*/ 	.byte	0x04
	.zero		1


	//   ....[13]....
        /*01cc*/ 	.word	0x000007a0
        /*01d0*/ 	.word	0x000000ff
        /*01d4*/ 	.word	0x00000078
        /*01d8*/ 	.short	0x0100
        /*01da*/ 	.byte	0x04
	.zero		1


	//   ....[14]....
        /*01dc*/ 	.word	0x000007b0
        /*01e0*/ 	.word	0x000000ff
        /*01e4*/ 	.word	0x00000038
        /*01e8*/ 	.short	0x0100
        /*01ea*/ 	.byte	0x04
	.zero		1


	//   ....[15]....
        /*01ec*/ 	.word	0x000007c0
        /*01f0*/ 	.word	0x000000ff
        /*01f4*/ 	.word	0x00000080
        /*01f8*/ 	.short	0x0100
        /*01fa*/ 	.byte	0x04
	.zero		1


	//   ....[16]....
        /*01fc*/ 	.word	0x000007d0
        /*0200*/ 	.word	0x000000ff
        /*0204*/ 	.word	0x00000040
        /*0208*/ 	.short	0x0100
        /*020a*/ 	.byte	0x04
	.zero		1


	//   ....[17]....
        /*020c*/ 	.word	0x000007e0
        /*0210*/ 	.word	0x000000ff
        /*0214*/ 	.word	0x00000088
        /*0218*/ 	.short	0x0100
        /*021a*/ 	.byte	0x04
	.zero		1


	//   ....[18]....
        /*021c*/ 	.word	0x00000920
        /*0220*/ 	.word	0x000000ff
        /*0224*/ 	.word	0x00000090
        /*0228*/ 	.short	0x0100
        /*022a*/ 	.byte	0x04
	.zero		1


	//   ....[19]....
        /*022c*/ 	.word	0x00000930
        /*0230*/ 	.word	0x000000ff
        /*0234*/ 	.word	0x000000a8
        /*0238*/ 	.short	0x0100
        /*023a*/ 	.byte	0x04
	.zero		1


	//   ....[20]....
        /*023c*/ 	.word	0x00000940
        /*0240*/ 	.word	0x000000ff
        /*0244*/ 	.word	0x00000098
        /*0248*/ 	.short	0x0100
        /*024a*/ 	.byte	0x04
	.zero		1


	//   ....[21]....
        /*024c*/ 	.word	0x00000950
        /*0250*/ 	.word	0x000000ff
        /*0254*/ 	.word	0x000000b0
        /*0258*/ 	.short	0x0100
        /*025a*/ 	.byte	0x04
	.zero		1


	//   ....[22]....
        /*025c*/ 	.word	0x00000960
        /*0260*/ 	.word	0x000000ff
        /*0264*/ 	.word	0x000000a0
        /*0268*/ 	.short	0x0100
        /*026a*/ 	.byte	0x04
	.zero		1


	//   ....[23]....
        /*026c*/ 	.word	0x00000970
        /*0270*/ 	.word	0x000000ff
        /*0274*/ 	.word	0x000000b8
        /*0278*/ 	.short	0x0100
        /*027a*/ 	.byte	0x04
	.zero		1


	//   ....[24]....
        /*027c*/ 	.word	0x00000a60
        /*0280*/ 	.word	0x000000ff
        /*0284*/ 	.word	0x000000c0
        /*0288*/ 	.short	0x0100
        /*028a*/ 	.byte	0x06
	.zero		1


	//   ....[25]....
        /*028c*/ 	.word	0x00000a70
        /*0290*/ 	.word	0x000000ff
        /*0294*/ 	.word	0x000000c8
        /*0298*/ 	.short	0x0100
        /*029a*/ 	.byte	0x06
	.zero		1


	//   ....[26]....
        /*029c*/ 	.word	0x00000bb0
        /*02a0*/ 	.word	0x000000ff
        /*02a4*/ 	.word	0x000000d0
        /*02a8*/ 	.short	0x0100
        /*02aa*/ 	.byte	0x06
	.zero		1


	//   ....[27]....
        /*02ac*/ 	.word	0x00000bc0
        /*02b0*/ 	.word	0x000000ff
        /*02b4*/ 	.word	0x000000e0
        /*02b8*/ 	.short	0x0100
        /*02ba*/ 	.byte	0x06
	.zero		1


	//   ....[28]....
        /*02bc*/ 	.word	0x00000bd0
        /*02c0*/ 	.word	0x000000ff
        /*02c4*/ 	.word	0x000000d8
        /*02c8*/ 	.short	0x0100
        /*02ca*/ 	.byte	0x06
	.zero		1


	//   ....[29]....
        /*02cc*/ 	.word	0x00000be0
        /*02d0*/ 	.word	0x000000ff
        /*02d4*/ 	.word	0x000000e8
        /*02d8*/ 	.short	0x0100
        /*02da*/ 	.byte	0x06
	.zero		1


	//   ....[30]....
        /*02dc*/ 	.word	0x00000d10
        /*02e0*/ 	.word	0x000000ff
        /*02e4*/ 	.word	0x000000f0
        /*02e8*/ 	.short	0x0100
        /*02ea*/ 	.byte	0x04
	.zero		1


	//   ....[31]....
        /*02ec*/ 	.word	0x00000d20
        /*02f0*/ 	.word	0x000000ff
        /*02f4*/ 	.word	0x00000100
        /*02f8*/ 	.short	0x0100
        /*02fa*/ 	.byte	0x04
	.zero		1


	//   ....[32]....
        /*02fc*/ 	.word	0x00000d30
        /*0300*/ 	.word	0x000000ff
        /*0304*/ 	.word	0x000000f8
        /*0308*/ 	.short	0x0100
        /*030a*/ 	.byte	0x04
	.zero		1


	//   ....[33]....
        /*030c*/ 	.word	0x00000d40
        /*0310*/ 	.word	0x000000ff
        /*0314*/ 	.word	0x00000108
        /*0318*/ 	.short	0x0100
        /*031a*/ 	.byte	0x04
	.zero		1


	//   ....[34]....
        /*031c*/ 	.word	0x00000e40
        /*0320*/ 	.word	0x000000ff
        /*0324*/ 	.word	0x00000110
        /*0328*/ 	.short	0x0100
        /*032a*/ 	.byte	0x04
	.zero		1


	//   ....[35]....
        /*032c*/ 	.word	0x00000e50
        /*0330*/ 	.word	0x000000ff
        /*0334*/ 	.word	0x00000120
        /*0338*/ 	.short	0x0100
        /*033a*/ 	.byte	0x04
	.zero		1


	//   ....[36]....
        /*033c*/ 	.word	0x00000e60
        /*0340*/ 	.word	0x000000ff
        /*0344*/ 	.word	0x00000118
        /*0348*/ 	.short	0x0100
        /*034a*/ 	.byte	0x04
	.zero		1


	//   ....[37]....
        /*034c*/ 	.word	0x00000e70
        /*0350*/ 	.word	0x000000ff
        /*0354*/ 	.word	0x00000128
        /*0358*/ 	.short	0x0100
        /*035a*/ 	.byte	0x04
	.zero		1


	//   ....[38]....
        /*035c*/ 	.word	0x00000f70
        /*0360*/ 	.word	0x000000ff
        /*0364*/ 	.word	0x00000130
        /*0368*/ 	.short	0x0100
        /*036a*/ 	.byte	0x06
	.zero		1


	//   ....[39]....
        /*036c*/ 	.word	0x00001ef0
        /*0370*/ 	.word	0x00000000
        /*0374*/ 	.word	0x00000120
        /*0378*/ 	.short	0x010a
        /*037a*/ 	.byte	0xff
	.zero		1


	//   ....[40]....
        /*037c*/ 	.word	0x00001f10
        /*0380*/ 	.word	0x00000000
        /*0384*/ 	.word	0x00000110
        /*0388*/ 	.short	0x0101
        /*038a*/ 	.byte	0xff
	.zero		1


	//   ....[41]....
        /*038c*/ 	.word	0x00001fd0
        /*0390*/ 	.word	0x000000ff
        /*0394*/ 	.word	0x00000048
        /*0398*/ 	.short	0x010a
        /*039a*/ 	.byte	0x04
	.zero		1


	//   ....[42]....
        /*039c*/ 	.word	0x000020f0
        /*03a0*/ 	.word	0x000000ff
        /*03a4*/ 	.word	0x00000048
        /*03a8*/ 	.short	0x010a
        /*03aa*/ 	.byte	0x05
	.zero		1


	//   ....[43]....
        /*03ac*/ 	.word	0x00002260
        /*03b0*/ 	.word	0x000000ff
        /*03b4*/ 	.word	0x00000048
        /*03b8*/ 	.short	0x010a
        /*03ba*/ 	.byte	0x06
	.zero		1


	//   ....[44]....
        /*03bc*/ 	.word	0x00002530
        /*03c0*/ 	.word	0x000000ff
        /*03c4*/ 	.word	0x000000c8
        /*03c8*/ 	.short	0x0101
        /*03ca*/ 	.byte	0x07
	.zero		1


	//   ....[45]....
        /*03cc*/ 	.word	0x00002550
        /*03d0*/ 	.word	0x000000ff
        /*03d4*/ 	.word	0x00000048
        /*03d8*/ 	.short	0x010a
        /*03da*/ 	.byte	0x04
	.zero		1


	//   ....[46]....
        /*03dc*/ 	.word	0x000025d0
        /*03e0*/ 	.word	0x000000ff
        /*03e4*/ 	.word	0x00000048
        /*03e8*/ 	.short	0x010a
        /*03ea*/ 	.byte	0x06
	.zero		1


	//   ....[47]....
        /*03ec*/ 	.word	0x00002710
        /*03f0*/ 	.word	0x000000ff
        /*03f4*/ 	.word	0x00000048
        /*03f8*/ 	.short	0x010a
        /*03fa*/ 	.byte	0x04
	.zero		1


	//   ....[48]....
        /*03fc*/ 	.word	0x00002a10
        /*0400*/ 	.word	0x00000003
        /*0404*/ 	.word	0x000000d0
        /*0408*/ 	.short	0x010a
        /*040a*/ 	.byte	0xff
	.zero		1


	//   ....[49]....
        /*040c*/ 	.word	0x00002b60
        /*0410*/ 	.word	0x00000000
        /*0414*/ 	.word	0x00000000
        /*0418*/ 	.short	0x0101
        /*041a*/ 	.byte	0xff
	.zero		1


	//   ....[50]....
        /*041c*/ 	.word	0x00003120
        /*0420*/ 	.word	0x000000ff
        /*0424*/ 	.word	0x00000000
        /*0428*/ 	.short	0x010a
        /*042a*/ 	.byte	0x04
	.zero		1


	//   ....[51]....
        /*042c*/ 	.word	0x000031b0
        /*0430*/ 	.word	0x000000ff
        /*0434*/ 	.word	0x00000000
        /*0438*/ 	.short	0x010a
        /*043a*/ 	.byte	0x05
	.zero		1


	//   ....[52]....
        /*043c*/ 	.word	0x00003240
        /*0440*/ 	.word	0x000000ff
        /*0444*/ 	.word	0x00000000
        /*0448*/ 	.short	0x010a
        /*044a*/ 	.byte	0x05
	.zero		1


	//   ....[53]....
        /*044c*/ 	.word	0x000032d0
        /*0450*/ 	.word	0x000000ff
        /*0454*/ 	.word	0x00000000
        /*0458*/ 	.short	0x010a
        /*045a*/ 	.byte	0x05
	.zero		1


	//   ....[54]....
        /*045c*/ 	.word	0x00003360
        /*0460*/ 	.word	0x000000ff
        /*0464*/ 	.word	0x00000000
        /*0468*/ 	.short	0x010a
        /*046a*/ 	.byte	0x05
	.zero		1


	//   ....[55]....
        /*046c*/ 	.word	0x000033f0
        /*0470*/ 	.word	0x000000ff
        /*0474*/ 	.word	0x00000000
        /*0478*/ 	.short	0x010a
        /*047a*/ 	.byte	0x05
	.zero		1


	//   ....[56]....
        /*047c*/ 	.word	0x00003480
        /*0480*/ 	.word	0x000000ff
        /*0484*/ 	.word	0x00000000
        /*0488*/ 	.short	0x010a
        /*048a*/ 	.byte	0x05
	.zero		1


	//   ....[57]....
        /*048c*/ 	.word	0x00003510
        /*0490*/ 	.word	0x000000ff
        /*0494*/ 	.word	0x00000000
        /*0498*/ 	.short	0x010a
        /*049a*/ 	.byte	0x05
	.zero		1


	//   ....[58]....
        /*049c*/ 	.word	0x000035b0
        /*04a0*/ 	.word	0x00000000
        /*04a4*/ 	.word	0x00000000
        /*04a8*/ 	.short	0x010a
        /*04aa*/ 	.byte	0xff
	.zero		1


	//   ....[59]....
        /*04ac*/ 	.word	0x000036f0
        /*04b0*/ 	.word	0x00000002
        /*04b4*/ 	.word	0x00000110
        /*04b8*/ 	.short	0x010a
        /*04ba*/ 	.byte	0xff
	.zero		1


	//   ....[60]....
        /*04bc*/ 	.word	0x00003750
        /*04c0*/ 	.word	0x00000004
        /*04c4*/ 	.word	0x00000000
        /*04c8*/ 	.short	0x0101
        /*04ca*/ 	.byte	0xff
	.zero		1


	//   ....[61]....
        /*04cc*/ 	.word	0x00003770
        /*04d0*/ 	.word	0x000000ff
        /*04d4*/ 	.word	0x000000e0
        /*04d8*/ 	.short	0x010a
        /*04da*/ 	.byte	0x04
	.zero		1


	//   ....[62]....
        /*04dc*/ 	.word	0x00003890
        /*04e0*/ 	.word	0x00000002
        /*04e4*/ 	.word	0x000000d0
        /*04e8*/ 	.short	0x010a
        /*04ea*/ 	.byte	0xff
	.zero		1


	//   ....[63]....
        /*04ec*/ 	.word	0x000039a0
        /*04f0*/ 	.word	0x00000002
        /*04f4*/ 	.word	0x00000000
        /*04f8*/ 	.short	0x0101
        /*04fa*/ 	.byte	0xff
	.zero		1


	//   ....[64]....
        /*04fc*/ 	.word	0x00003a30
        /*0500*/ 	.word	0x000000ff
        /*0504*/ 	.word	0x000000e0
        /*0508*/ 	.short	0x0106
        /*050a*/ 	.byte	0x04
	.zero		1


	//   ....[65]....
        /*050c*/ 	.word	0x00003a50
        /*0510*/ 	.word	0x000000ff
        /*0514*/ 	.word	0x000000e0
        /*0518*/ 	.short	0x010a
        /*051a*/ 	.byte	0x04
	.zero		1


	//   ....[66]....
        /*051c*/ 	.word	0x00003ae0
        /*0520*/ 	.word	0x000000ff
        /*0524*/ 	.word	0x000000e0
        /*0528*/ 	.short	0x0106
        /*052a*/ 	.byte	0x07
	.zero		1


	//   ....[67]....
        /*052c*/ 	.word	0x00003b20
        /*0530*/ 	.word	0x00000000
        /*0534*/ 	.word	0x000000e0
        /*0538*/ 	.short	0x010a
        /*053a*/ 	.byte	0xff
	.zero		1


	//   ....[68]....
        /*053c*/ 	.word	0x00003d70
        /*0540*/ 	.word	0x000000ff
        /*0544*/ 	.word	0x00000008
        /*0548*/ 	.short	0x010a
        /*054a*/ 	.byte	0x05
	.zero		1


	//   ....[69]....
        /*054c*/ 	.word	0x00003d90
        /*0550*/ 	.word	0x000000ff
        /*0554*/ 	.word	0x00000008
        /*0558*/ 	.short	0x010a
        /*055a*/ 	.byte	0x05
	.zero		1


	//   ....[70]....
        /*055c*/ 	.word	0x00003f20
        /*0560*/ 	.word	0x000000ff
        /*0564*/ 	.word	0x00000008
        /*0568*/ 	.short	0x010a
        /*056a*/ 	.byte	0x05
	.zero		1


	//   ....[71]....
        /*056c*/ 	.word	0x00003f40
        /*0570*/ 	.word	0x000000ff
        /*0574*/ 	.word	0x00000008
        /*0578*/ 	.short	0x010a
        /*057a*/ 	.byte	0x05
	.zero		1


	//   ....[72]....
        /*057c*/ 	.word	0x00004000
        /*0580*/ 	.word	0x000000ff
        /*0584*/ 	.word	0x00000000
        /*0588*/ 	.short	0x0101
        /*058a*/ 	.byte	0x04
	.zero		1


	//   ....[73]....
        /*058c*/ 	.word	0x00004490
        /*0590*/ 	.word	0x00000002
        /*0594*/ 	.word	0x000000d0
        /*0598*/ 	.short	0x010a
        /*059a*/ 	.byte	0xff
	.zero		1


	//   ....[74]....
        /*059c*/ 	.word	0x000045b0
        /*05a0*/ 	.word	0x00000000
        /*05a4*/ 	.word	0x00000000
        /*05a8*/ 	.short	0x0101
        /*05aa*/ 	.byte	0xff
	.zero		1


	//   ....[75]....
        /*05ac*/ 	.word	0x00004b00
        /*05b0*/ 	.word	0x000000ff
        /*05b4*/ 	.word	0x00000000
        /*05b8*/ 	.short	0x010a
        /*05ba*/ 	.byte	0x04
	.zero		1


	//   ....[76]....
        /*05bc*/ 	.word	0x00004b50
        /*05c0*/ 	.word	0x000000ff
        /*05c4*/ 	.word	0x00000100
        /*05c8*/ 	.short	0x010a
        /*05ca*/ 	.byte	0x39
	.zero		1


	//   ....[77]....
        /*05cc*/ 	.word	0x00004d30
        /*05d0*/ 	.word	0x000000ff
        /*05d4*/ 	.word	0x00000000
        /*05d8*/ 	.short	0x010a
        /*05da*/ 	.byte	0x07
	.zero		1


	//   ....[78]....
        /*05dc*/ 	.word	0x00004e60
        /*05e0*/ 	.word	0x000000ff
        /*05e4*/ 	.word	0x00000000
        /*05e8*/ 	.short	0x010a
        /*05ea*/ 	.byte	0x04
	.zero		1


	//   ....[79]....
        /*05ec*/ 	.word	0x000051f0
        /*05f0*/ 	.word	0x000000ff
        /*05f4*/ 	.word	0x00000000
        /*05f8*/ 	.short	0x010a
        /*05fa*/ 	.byte	0x04
	.zero		1


	//   ....[80]....
        /*05fc*/ 	.word	0x00005290
        /*0600*/ 	.word	0x00000000
        /*0604*/ 	.word	0x00000000
        /*0608*/ 	.short	0x010a
        /*060a*/ 	.byte	0xff
	.zero		1


	//   ....[81]....
        /*060c*/ 	.word	0x000052d0
        /*0610*/ 	.word	0x00000000
        /*0614*/ 	.word	0x00000000
        /*0618*/ 	.short	0x010a
        /*061a*/ 	.byte	0xff
	.zero		1


	//   ....[82]....
        /*061c*/ 	.word	0x00005340
        /*0620*/ 	.word	0x000000ff
        /*0624*/ 	.word	0x00000000
        /*0628*/ 	.short	0x0101
        /*062a*/ 	.byte	0x04
	.zero		1


	//   ....[83]....
        /*062c*/ 	.word	0x00005380
        /*0630*/ 	.word	0x000000ff
        /*0634*/ 	.word	0x00000130
        /*0638*/ 	.short	0x010a
        /*063a*/ 	.byte	0x1f
	.zero		1


	//   ....[84]....
        /*063c*/ 	.word	0x000053d0
        /*0640*/ 	.word	0x000000ff
        /*0644*/ 	.word	0x00000000
        /*0648*/ 	.short	0x0101
        /*064a*/ 	.byte	0x04
	.zero		1


	//   ....[85]....
        /*064c*/ 	.word	0x00005840
        /*0650*/ 	.word	0x0000000c
        /*0654*/ 	.word	0x000000d0
        /*0658*/ 	.short	0x010a
        /*065a*/ 	.byte	0xff
	.zero		1


	//   ....[86]....
        /*065c*/ 	.word	0x000059b0
        /*0660*/ 	.word	0x00000000
        /*0664*/ 	.word	0x00000000
        /*0668*/ 	.short	0x0101
        /*066a*/ 	.byte	0xff
	.zero		1


	//   ....[87]....
        /*066c*/ 	.word	0x00005e30
        /*0670*/ 	.word	0x000000ff
        /*0674*/ 	.word	0x000000c8
        /*0678*/ 	.short	0x010a
        /*067a*/ 	.byte	0x18
	.zero		1


	//   ....[88]....
        /*067c*/ 	.word	0x00005ff0
        /*0680*/ 	.word	0x000000ff
        /*0684*/ 	.word	0x000000a8
        /*0688*/ 	.short	0x010a
        /*068a*/ 	.byte	0x04
	.zero		1


	//   ....[89]....
        /*068c*/ 	.word	0x000061d0
        /*0690*/ 	.word	0x000000ff
        /*0694*/ 	.word	0x00000090
        /*0698*/ 	.short	0x010b
        /*069a*/ 	.byte	0x04
	.zero		1


	//   ....[90]....
        /*069c*/ 	.word	0x000061e0
        /*06a0*/ 	.word	0x000000ff
        /*06a4*/ 	.word	0x00000000
        /*06a8*/ 	.short	0x0101
        /*06aa*/ 	.byte	0x14
	.zero		1


	//   ....[91]....
        /*06ac*/ 	.word	0x000061f0
        /*06b0*/ 	.word	0x000000ff
        /*06b4*/ 	.word	0x000000a8
        /*06b8*/ 	.short	0x010a
        /*06ba*/ 	.byte	0x05
	.zero		1


	//   ....[92]....
        /*06bc*/ 	.word	0x000063f0
        /*06c0*/ 	.word	0x000000ff
        /*06c4*/ 	.word	0x00000090
        /*06c8*/ 	.short	0x010b
        /*06ca*/ 	.byte	0x05
	.zero		1


	//   ....[93]....
        /*06cc*/ 	.word	0x00006400
        /*06d0*/ 	.word	0x000000ff
        /*06d4*/ 	.word	0x00000000
        /*06d8*/ 	.short	0x0101
        /*06da*/ 	.byte	0x04
	.zero		1


	//   ....[94]....
        /*06dc*/ 	.word	0x000064a0
        /*06e0*/ 	.word	0x000000ff
        /*06e4*/ 	.word	0x00000000
        /*06e8*/ 	.short	0x010a
        /*06ea*/ 	.byte	0x04
	.zero		1


	//   ....[95]....
        /*06ec*/ 	.word	0x00006530
        /*06f0*/ 	.word	0x000000ff
        /*06f4*/ 	.word	0x00000000
        /*06f8*/ 	.short	0x010a
        /*06fa*/ 	.byte	0x05
	.zero		1


	//   ....[96]....
        /*06fc*/ 	.word	0x000065d0
        /*0700*/ 	.word	0x00000000
        /*0704*/ 	.word	0x00000000
        /*0708*/ 	.short	0x010a
        /*070a*/ 	.byte	0xff
	.zero		1


	//   ....[97]....
        /*070c*/ 	.word	0x00006920
        /*0710*/ 	.word	0x00000003
        /*0714*/ 	.word	0x000000d0
        /*0718*/ 	.short	0x010a
        /*071a*/ 	.byte	0xff
	.zero		1


	//   ....[98]....
        /*071c*/ 	.word	0x00006aa0
        /*0720*/ 	.word	0x00000000
        /*0724*/ 	.word	0x00000000
        /*0728*/ 	.short	0x0101
        /*072a*/ 	.byte	0xff
	.zero		1


	//   ....[99]....
        /*072c*/ 	.word	0x00007610
        /*0730*/ 	.word	0x00000000
        /*0734*/ 	.word	0x00000090
        /*0738*/ 	.short	0x010a
        /*073a*/ 	.byte	0xff
	.zero		1


	//   ....[100]....
        /*073c*/ 	.word	0x00007670
        /*0740*/ 	.word	0x0000005c
        /*0744*/ 	.word	0x000000f0
        /*0748*/ 	.short	0x010a
        /*074a*/ 	.byte	0xff
	.zero		1


	//   ....[101]....
        /*074c*/ 	.word	0x00007760
        /*0750*/ 	.word	0x00000000
        /*0754*/ 	.word	0x00000090
        /*0758*/ 	.short	0x010a
        /*075a*/ 	.byte	0xff
	.zero		1


	//   ....[102]....
        /*075c*/ 	.word	0x00007890
        /*0760*/ 	.word	0x0000005c
        /*0764*/ 	.word	0x000000f0
        /*0768*/ 	.short	0x010a
        /*076a*/ 	.byte	0xff
	.zero		1


	//   ....[103]....
        /*076c*/ 	.word	0x000083c0
        /*0770*/ 	.word	0x00000000
        /*0774*/ 	.word	0x00000000
        /*0778*/ 	.short	0x0101
        /*077a*/ 	.byte	0xff
	.zero		1


	//   ....[104]....
        /*077c*/ 	.word	0x000083d0
        /*0780*/ 	.word	0x00000003
        /*0784*/ 	.word	0x00000090
        /*0788*/ 	.short	0x010a
        /*078a*/ 	.byte	0xff
	.zero		1


	//   ....[105]....
        /*078c*/ 	.word	0x000084a0
        /*0790*/ 	.word	0x00000003
        /*0794*/ 	.word	0x00000090
        /*0798*/ 	.short	0x010a
        /*079a*/ 	.byte	0xff
	.zero		1


	//   ....[106]....
        /*079c*/ 	.word	0x00008920
        /*07a0*/ 	.word	0x0000005c
        /*07a4*/ 	.word	0x00000000
        /*07a8*/ 	.short	0x0101
        /*07aa*/ 	.byte	0xff
	.zero		1


	//   ....[107]....
        /*07ac*/ 	.word	0x00009140
        /*07b0*/ 	.word	0x00000002
        /*07b4*/ 	.word	0x00000000
        /*07b8*/ 	.short	0x0101
        /*07ba*/ 	.byte	0xff
	.zero		1


	//   ....[108]....
        /*07bc*/ 	.word	0x00009410
        /*07c0*/ 	.word	0x000000ff
        /*07c4*/ 	.word	0x00000000
        /*07c8*/ 	.short	0x0101
        /*07ca*/ 	.byte	0x06
	.zero		1


	//   ....[109]....
        /*07cc*/ 	.word	0x00009430
        /*07d0*/ 	.word	0x00000000
        /*07d4*/ 	.word	0x00000120
        /*07d8*/ 	.short	0x010a
        /*07da*/ 	.byte	0xff
	.zero		1


	//   ....[110]....
        /*07dc*/ 	.word	0x00009490
        /*07e0*/ 	.word	0x00000000
        /*07e4*/ 	.word	0x00000048
        /*07e8*/ 	.short	0x010a
        /*07ea*/ 	.byte	0xff
	.zero		1


	//   ....[111]....
        /*07ec*/ 	.word	0x000094f0
        /*07f0*/ 	.word	0x00000000
        /*07f4*/ 	.word	0x00000048
        /*07f8*/ 	.short	0x010a
        /*07fa*/ 	.byte	0xff
	.zero		1


	//   ....[112]....
        /*07fc*/ 	.word	0x00009540
        /*0800*/ 	.word	0x00000003
        /*0804*/ 	.word	0x000000d0
        /*0808*/ 	.short	0x010a
        /*080a*/ 	.byte	0xff
	.zero		1


	//   ....[113]....
        /*080c*/ 	.word	0x000095a0
        /*0810*/ 	.word	0x00000000
        /*0814*/ 	.word	0x00000000
        /*0818*/ 	.short	0x010a
        /*081a*/ 	.byte	0xff
	.zero		1


	//   ....[114]....
        /*081c*/ 	.word	0x00009600
        /*0820*/ 	.word	0x00000000
        /*0824*/ 	.word	0x00000000
        /*0828*/ 	.short	0x010a
        /*082a*/ 	.byte	0xff
	.zero		1


	//   ....[115]....
        /*082c*/ 	.word	0x00009660
        /*0830*/ 	.word	0x00000000
        /*0834*/ 	.word	0x00000000
        /*0838*/ 	.short	0x010a
        /*083a*/ 	.byte	0xff
	.zero		1


	//   ....[116]....
        /*083c*/ 	.word	0x000096c0
        /*0840*/ 	.word	0x00000000
        /*0844*/ 	.word	0x00000000
        /*0848*/ 	.short	0x010a
        /*084a*/ 	.byte	0xff
	.zero		1


	//   ....[117]....
        /*084c*/ 	.word	0x00009720
        /*0850*/ 	.word	0x00000000
        /*0854*/ 	.word	0x00000000
        /*0858*/ 	.short	0x010a
        /*085a*/ 	.byte	0xff
	.zero		1


	//   ....[118]....
        /*085c*/ 	.word	0x00009780
        /*0860*/ 	.word	0x00000000
        /*0864*/ 	.word	0x00000000
        /*0868*/ 	.short	0x010a
        /*086a*/ 	.byte	0xff
	.zero		1


	//   ....[119]....
        /*086c*/ 	.word	0x000097e0
        /*0870*/ 	.word	0x00000000
        /*0874*/ 	.word	0x00000000
        /*0878*/ 	.short	0x010a
        /*087a*/ 	.byte	0xff
	.zero		1


	//   ....[120]....
        /*087c*/ 	.word	0x00009840
        /*0880*/ 	.word	0x00000000
        /*0884*/ 	.word	0x00000000
        /*0888*/ 	.short	0x010a
        /*088a*/ 	.byte	0xff
	.zero		1


	//   ....[121]....
        /*088c*/ 	.word	0x00009890
        /*0890*/ 	.word	0x00000002
        /*0894*/ 	.word	0x00000110
        /*0898*/ 	.short	0x010a
        /*089a*/ 	.byte	0xff
	.zero		1


	//   ....[122]....
        /*089c*/ 	.word	0x000098f0
        /*08a0*/ 	.word	0x00000002
        /*08a4*/ 	.word	0x000000e0
        /*08a8*/ 	.short	0x010a
        /*08aa*/ 	.byte	0xff
	.zero		1


	//   ....[123]....
        /*08ac*/ 	.word	0x00009940
        /*08b0*/ 	.word	0x00000002
        /*08b4*/ 	.word	0x000000d0
        /*08b8*/ 	.short	0x010a
        /*08ba*/ 	.byte	0xff
	.zero		1


	//   ....[124]....
        /*08bc*/ 	.word	0x000099a0
        /*08c0*/ 	.word	0x00000000
        /*08c4*/ 	.word	0x000000e0
        /*08c8*/ 	.short	0x010a
        /*08ca*/ 	.byte	0xff
	.zero		1


	//   ....[125]....
        /*08cc*/ 	.word	0x00009a00
        /*08d0*/ 	.word	0x00000000
        /*08d4*/ 	.word	0x00000008
        /*08d8*/ 	.short	0x010a
        /*08da*/ 	.byte	0xff
	.zero		1


	//   ....[126]....
        /*08dc*/ 	.word	0x00009af0
        /*08e0*/ 	.word	0x00000000
        /*08e4*/ 	.word	0x00000008
        /*08e8*/ 	.short	0x010a
        /*08ea*/ 	.byte	0xff
	.zero		1


	//   ....[127]....
        /*08ec*/ 	.word	0x00009b40
        /*08f0*/ 	.word	0x00000002
        /*08f4*/ 	.word	0x000000d0
        /*08f8*/ 	.short	0x010a
        /*08fa*/ 	.byte	0xff
	.zero		1


	//   ....[128]....
        /*08fc*/ 	.word	0x00009ba0
        /*0900*/ 	.word	0x00000000
        /*0904*/ 	.word	0x00000100
        /*0908*/ 	.short	0x010a
        /*090a*/ 	.byte	0xff
	.zero		1


	//   ....[129]....
        /*090c*/ 	.word	0x00009c00
        /*0910*/ 	.word	0x00000000
        /*0914*/ 	.word	0x00000000
        /*0918*/ 	.short	0x010a
        /*091a*/ 	.byte	0xff
	.zero		1


	//   ....[130]....
        /*091c*/ 	.word	0x00009c60
        /*0920*/ 	.word	0x00000000
        /*0924*/ 	.word	0x00000000
        /*0928*/ 	.short	0x010a
        /*092a*/ 	.byte	0xff
	.zero		1


	//   ....[131]....
        /*092c*/ 	.word	0x00009cc0
        /*0930*/ 	.word	0x00000000
        /*0934*/ 	.word	0x00000130
        /*0938*/ 	.short	0x010a
        /*093a*/ 	.byte	0xff
	.zero		1


	//   ....[132]....
        /*093c*/ 	.word	0x00009d10
        /*0940*/ 	.word	0x0000000c
        /*0944*/ 	.word	0x000000d0
        /*0948*/ 	.short	0x010a
        /*094a*/ 	.byte	0xff
	.zero		1


	//   ....[133]....
        /*094c*/ 	.word	0x00009d70
        /*0950*/ 	.word	0x00000000
        /*0954*/ 	.word	0x000000c8
        /*0958*/ 	.short	0x010a
        /*095a*/ 	.byte	0xff
	.zero		1


	//   ....[134]....
        /*095c*/ 	.word	0x00009dd0
        /*0960*/ 	.word	0x00000000
        /*0964*/ 	.word	0x000000a8
        /*0968*/ 	.short	0x010a
        /*096a*/ 	.byte	0xff
	.zero		1


	//   ....[135]....
        /*096c*/ 	.word	0x00009e30
        /*0970*/ 	.word	0x00000009
        /*0974*/ 	.word	0x000000a8
        /*0978*/ 	.short	0x010a
        /*097a*/ 	.byte	0xff
	.zero		1


	//   ....[136]....
        /*097c*/ 	.word	0x00009e90
        /*0980*/ 	.word	0x00000000
        /*0984*/ 	.word	0x00000000
        /*0988*/ 	.short	0x010a
        /*098a*/ 	.byte	0xff
	.zero		1


	//   ....[137]....
        /*098c*/ 	.word	0x00009ef0
        /*0990*/ 	.word	0x00000000
        /*0994*/ 	.word	0x00000000
        /*0998*/ 	.short	0x010a
        /*099a*/ 	.byte	0xff
	.zero		1


	//   ....[138]....
        /*099c*/ 	.word	0x00009f40
        /*09a0*/ 	.word	0x00000003
        /*09a4*/ 	.word	0x000000d0
        /*09a8*/ 	.short	0x010a
        /*09aa*/ 	.byte	0xff
	.zero		1


	//   ....[139]....
        /*09ac*/ 	.word	0x00009f90
        /*09b0*/ 	.word	0x00000000
        /*09b4*/ 	.word	0x00000090
        /*09b8*/ 	.short	0x010a
        /*09ba*/ 	.byte	0xff
	.zero		1


	//   ....[140]....
        /*09bc*/ 	.word	0x00009fe0
        /*09c0*/ 	.word	0x0000005c
        /*09c4*/ 	.word	0x000000f0
        /*09c8*/ 	.short	0x010a
        /*09ca*/ 	.byte	0xff
	.zero		1


	//   ....[141]....
        /*09cc*/ 	.word	0x0000a030
        /*09d0*/ 	.word	0x00000003
        /*09d4*/ 	.word	0x00000090
        /*09d8*/ 	.short	0x010a
        /*09da*/ 	.byte	0xff
	.zero		1


	//----- nvinfo : EIATTR_NUM_MBARRIERS
	.align		4
.L_47:
        /*09dc*/ 	.byte	0x03, 0x38
        /*09de*/ 	.short	0x0027


	//----- nvinfo : EIATTR_EXIT_INSTR_OFFSETS
	.align		4
        /*09e0*/ 	.byte	0x04, 0x1c
        /*09e2*/ 	.short	(.L_49 - .L_48)


	//   ....[0]....
.L_48:
        /*09e4*/ 	.word	0x000035e0


	//   ....[1]....
        /*09e8*/ 	.word	0x00003af0


	//   ....[2]....
        /*09ec*/ 	.word	0x00003b50


	//   ....[3]....
        /*09f0*/ 	.word	0x00005600


	//   ....[4]....
        /*09f4*/ 	.word	0x00006600


	//   ....[5]....
        /*09f8*/ 	.word	0x00006640


	//   ....[6]....
        /*09fc*/ 	.word	0x00009300


	//   ....[7]....
        /*0a00*/ 	.word	0x00009370


	//   ....[8]....
        /*0a04*/ 	.word	0x000093a0


	//   ....[9]....
        /*0a08*/ 	.word	0x00009420


	//----- nvinfo : EIATTR_MAX_THREADS
	.align		4
.L_49:
        /*0a0c*/ 	.byte	0x04, 0x05
        /*0a0e*/ 	.short	(.L_51 - .L_50)
.L_50:
        /*0a10*/ 	.word	0x00000100
        /*0a14*/ 	.word	0x00000001
        /*0a18*/ 	.word	0x00000001


	//----- nvinfo : EIATTR_CRS_STACK_SIZE
	.align		4
.L_51:
        /*0a1c*/ 	.byte	0x04, 0x1e
        /*0a1e*/ 	.short	(.L_53 - .L_52)
.L_52:
        /*0a20*/ 	.word	0x00000000


	//----- nvinfo : EIATTR_CBANK_PARAM_SIZE
	.align		4
.L_53:
        /*0a24*/ 	.byte	0x03, 0x19
        /*0a26*/ 	.short	0x0c00


	//----- nvinfo : EIATTR_PARAM_CBANK
	.align		4
        /*0a28*/ 	.byte	0x04, 0x0a
        /*0a2a*/ 	.short	(.L_55 - .L_54)
	.align		4
.L_54:
        /*0a2c*/ 	.word	index@(.nv.constant0._ZN7cutlass13device_kernelINS_4gemm6kernel13GemmUniversalIN4cute5tupleIJiiiiEEENS1_10collective13CollectiveMmaINS1_46MainloopSm100TmaUmmaWarpSpecializedBlockScaledILi9ELi2ELi2ENS5_IJNS4_1CILi4EEESB_NSA_ILi1EEEEEEEENS5_IJNSA_ILi256EEENSA_ILi64EEENSA_ILi128EEEEEENS5_IJNS_12float_e4m3_tENS_13float_ue8m0_tEEEENS5_IJNS5_IJlSC_lEEENS4_6LayoutINS5_IJNS5_IJNS5_IJNSA_ILi32EEESB_EEEiEEESQ_NS5_IJSC_iEEEEEENS5_IJNS5_IJNS5_IJNSA_ILi16EEESB_EEEiEEENS5_IJNS5_IJNSA_ILi0EEESC_EEENSA_ILi512EEEEEENS5_IJSW_iEEEEEEEEEEESL_S13_NS4_8TiledMMAINS4_8MMA_AtomIJNS4_27SM100_MMA_MXF8F6F4_2x1SM_SSISJ_SJ_fSK_Li256ELi64ELNS4_4UMMA5MajorE0ELS18_0ELNS17_7ScaleInE0ELS19_0EEEEEENSN_INS5_IJSC_SC_SC_EEENS5_IJSW_SW_SW_EEEEENS5_IJNS4_10UnderscoreES1F_S1F_EEEEENS5_IJNS4_28SM100_TMA_2SM_LOAD_MULTICASTES1I_EEENS5_IJNS4_14ComposedLayoutINS4_7SwizzleILi3ELi4ELi3EEENS4_18smem_ptr_flag_bitsILi8EEENSN_INS5_IJNSA_ILi8EEESH_EEENS5_IJSH_SC_EEEEEEENSN_INS5_IJNS5_IJNS5_IJSP_SC_EEENS5_IJSO_SC_EEEEEESC_NS5_IJSB_SC_EEEEEENS5_IJNS5_IJNS5_IJSU_SY_EEESX_EEESW_NS5_IJSC_SY_EEEEEEEEEEEvNS4_8identityES1J_S24_vS25_EENS_8epilogue10collective18CollectiveEpilogueINS27_23Sm100TmaWarpSpecializedILi3ELi2ELi32ELb1ELb0EEEJNS5_IJSH_SG_SH_EEENS5_IJNSN_ISH_SC_EENSN_ISO_SC_EEEEENS_10bfloat16_tESM_S2G_SM_NS27_6fusion15FusionCallbacksIS2B_NS2H_17LinearCombinationIS2G_fS2G_fLNS_15FloatRoundStyleE2EEES2C_S2F_JEEENS4_5SM1004TMEM4LOAD26SM100_TMEM_LOAD_32dp32b32xENS4_13SM90_TMA_LOADENS1K_INS1L_ILi2ELi4ELi3EEENS1N_ILi16EEENSN_INS5_IJS1P_SO_EEES1V_EEEENS4_39AutoVectorizingCopyWithAssumedAlignmentILi128EEENS4_14SM90_TMA_STOREES2W_S2Y_S2Y_EEEvvEEEEvNT_6ParamsE)
        /*0a30*/ 	.short	0x0380
        /*0a32*/ 	.short	0x0c00


	//----- nvinfo : EIATTR_SW_WAR
	.align		4
.L_55:
        /*0a34*/ 	.byte	0x04, 0x36
        /*0a36*/ 	.short	(.L_57 - .L_56)
.L_56:
        /*0a38*/ 	.word	0x00000008
.L_57:


//--------------------- .nv.callgraph             --------------------------
	.section	.nv.callgraph,"",@"SHT_CUDA_CALLGRAPH"
	.align	4
	.sectionentsize	8
	.align		4
        /*0000*/ 	.word	0x00000000
	.align		4
        /*0004*/ 	.word	0xffffffff
	.align		4
        /*0008*/ 	.word	index@(_ZN7cutlass13device_kernelINS_4gemm6kernel13GemmUniversalIN4cute5tupleIJiiiiEEENS1_10collective13CollectiveMmaINS1_46MainloopSm100TmaUmmaWarpSpecializedBlockScaledILi9ELi2ELi2ENS5_IJNS4_1CILi4EEESB_NSA_ILi1EEEEEEEENS5_IJNSA_ILi256EEENSA_ILi64EEENSA_ILi128EEEEEENS5_IJNS_12float_e4m3_tENS_13float_ue8m0_tEEEENS5_IJNS5_IJlSC_lEEENS4_6LayoutINS5_IJNS5_IJNS5_IJNSA_ILi32EEESB_EEEiEEESQ_NS5_IJSC_iEEEEEENS5_IJNS5_IJNS5_IJNSA_ILi16EEESB_EEEiEEENS5_IJNS5_IJNSA_ILi0EEESC_EEENSA_ILi512EEEEEENS5_IJSW_iEEEEEEEEEEESL_S13_NS4_8TiledMMAINS4_8MMA_AtomIJNS4_27SM100_MMA_MXF8F6F4_2x1SM_SSISJ_SJ_fSK_Li256ELi64ELNS4_4UMMA5MajorE0ELS18_0ELNS17_7ScaleInE0ELS19_0EEEEEENSN_INS5_IJSC_SC_SC_EEENS5_IJSW_SW_SW_EEEEENS5_IJNS4_10UnderscoreES1F_S1F_EEEEENS5_IJNS4_28SM100_TMA_2SM_LOAD_MULTICASTES1I_EEENS5_IJNS4_14ComposedLayoutINS4_7SwizzleILi3ELi4ELi3EEENS4_18smem_ptr_flag_bitsILi8EEENSN_INS5_IJNSA_ILi8EEESH_EEENS5_IJSH_SC_EEEEEEENSN_INS5_IJNS5_IJNS5_IJSP_SC_EEENS5_IJSO_SC_EEEEEESC_NS5_IJSB_SC_EEEEEENS5_IJNS5_IJNS5_IJSU_SY_EEESX_EEESW_NS5_IJSC_SY_EEEEEEEEEEEvNS4_8identityES1J_S24_vS25_EENS_8epilogue10collective18CollectiveEpilogueINS27_23Sm100TmaWarpSpecializedILi3ELi2ELi32ELb1ELb0EEEJNS5_IJSH_SG_SH_EEENS5_IJNSN_ISH_SC_EENSN_ISO_SC_EEEEENS_10bfloat16_tESM_S2G_SM_NS27_6fusion15FusionCallbacksIS2B_NS2H_17LinearCombinationIS2G_fS2G_fLNS_15FloatRoundStyleE2EEES2C_S2F_JEEENS4_5SM1004TMEM4LOAD26SM100_TMEM_LOAD_32dp32b32xENS4_13SM90_TMA_LOADENS1K_INS1L_ILi2ELi4ELi3EEENS1N_ILi16EEENSN_INS5_IJS1P_SO_EEES1V_EEEENS4_39AutoVectorizingCopyWithAssumedAlignmentILi128EEENS4_14SM90_TMA_STOREES2W_S2Y_S2Y_EEEvvEEEEvNT_6ParamsE)
	.align		4
        /*000c*/ 	.word	index@(__assertfail)
	.align		4
        /*0010*/ 	.word	0x00000000
	.align		4
        /*0014*/ 	.word	0xfffffffe
	.align		4
        /*0018*/ 	.word	0x00000000
	.align		4
        /*001c*/ 	.word	0xfffffffd
	.align		4
        /*0020*/ 	.word	0x00000000
	.align		4
        /*0024*/ 	.word	0xfffffffc


//--------------------- .nv.constant4             --------------------------
	.section	.nv.constant4,"a",@progbits
	.align	8
	.align		8
.nv.constant4:
        /*0000*/ 	.dword	__assertfail
	.align		8
        /*0008*/ 	.dword	__unnamed_1
	.align		8
        /*0010*/ 	.dword	__unnamed_2
	.align		8
        /*0018*/ 	.dword	_ZN40_INTERNAL_8145c821_4_k_cu_f5c64652_333594cuda3std3__45__cpo5beginE
	.align		8
        /*0020*/ 	.dword	_ZN40_INTERNAL_8145c821_4_k_cu_f5c64652_333594cuda3std3__45__cpo3endE
	.align		8
        /*0028*/ 	.dword	_ZN40_INTERNAL_8145c821_4_k_cu_f5c64652_333594cuda3std3__45__cpo6cbeginE
	.align		8
        /*0030*/ 	.dword	_ZN40_INTERNAL_8145c821_4_k_cu_f5c64652_333594cuda3std3__45__cpo4cendE
	.align		8
        /*0038*/ 	.dword	_ZN40_INTERNAL_8145c821_4_k_cu_f5c64652_333594cuda3std3__442_GLOBAL__N__8145c821_4_k_cu_f5c64652_333596ignoreE
	.align		8
        /*0040*/ 	.dword	_ZN40_INTERNAL_8145c821_4_k_cu_f5c64652_333594cuda3std3__419piecewise_constructE
	.align		8
        /*0048*/ 	.dword	_ZN40_INTERNAL_8145c821_4_k_cu_f5c64652_333594cuda3std3__48in_placeE
	.align		8
        /*0050*/ 	.dword	_ZN40_INTERNAL_8145c821_4_k_cu_f5c64652_333594cuda3std6ranges3__45__cpo4swapE
	.align		8
        /*0058*/ 	.dword	_ZN40_INTERNAL_8145c821_4_k_cu_f5c64652_333594cuda3std6ranges3__45__cpo9iter_moveE
	.align		8
        /*0060*/ 	.dword	_ZN40_INTERNAL_8145c821_4_k_cu_f5c64652_333594cute7productE
	.align		8
        /*0068*/ 	.dword	_ZN40_INTERNAL_8145c821_4_k_cu_f5c64652_333594cute1_E
	.align		8
        /*0070*/ 	.dword	$str$25
	.align		8
        /*0078*/ 	.dword	$str$26
	.align		8
        /*0080*/ 	.dword	$str$27
	.align		8
        /*0088*/ 	.dword	$str$28


//--------------------- .text._ZN7cutlass13device_kernelINS_4gemm6kernel13GemmUniversalIN4cute5tupleIJiiiiEEENS1_10collective13CollectiveMmaINS1_46MainloopSm100TmaUmmaWarpSpecializedBlockScaledILi9ELi2ELi2ENS5_IJNS4_1CILi4EEESB_NSA_ILi1EEEEEEEENS5_IJNSA_ILi256EEENSA_ILi64EEENSA_ILi128EEEEEENS5_IJNS_12float_e4m3_tENS_13float_ue8m0_tEEEENS5_IJNS5_IJlSC_lEEENS4_6LayoutINS5_IJNS5_IJNS5_IJNSA_ILi32EEESB_EEEiEEESQ_NS5_IJSC_iEEEEEENS5_IJNS5_IJNS5_IJNSA_ILi16EEESB_EEEiEEENS5_IJNS5_IJNSA_ILi0EEESC_EEENSA_ILi512EEEEEENS5_IJSW_iEEEEEEEEEEESL_S13_NS4_8TiledMMAINS4_8MMA_AtomIJNS4_27SM100_MMA_MXF8F6F4_2x1SM_SSISJ_SJ_fSK_Li256ELi64ELNS4_4UMMA5MajorE0ELS18_0ELNS17_7ScaleInE0ELS19_0EEEEEENSN_INS5_IJSC_SC_SC_EEENS5_IJSW_SW_SW_EEEEENS5_IJNS4_10UnderscoreES1F_S1F_EEEEENS5_IJNS4_28SM100_TMA_2SM_LOAD_MULTICASTES1I_EEENS5_IJNS4_14ComposedLayoutINS4_7SwizzleILi3ELi4ELi3EEENS4_18smem_ptr_flag_bitsILi8EEENSN_INS5_IJNSA_ILi8EEESH_EEENS5_IJSH_SC_EEEEEEENSN_INS5_IJNS5_IJNS5_IJSP_SC_EEENS5_IJSO_SC_EEEEEESC_NS5_IJSB_SC_EEEEEENS5_IJNS5_IJNS5_IJSU_SY_EEESX_EEESW_NS5_IJSC_SY_EEEEEEEEEEEvNS4_8identityES1J_S24_vS25_EENS_8epilogue10collective18CollectiveEpilogueINS27_23Sm100TmaWarpSpecializedILi3ELi2ELi32ELb1ELb0EEEJNS5_IJSH_SG_SH_EEENS5_IJNSN_ISH_SC_EENSN_ISO_SC_EEEEENS_10bfloat16_tESM_S2G_SM_NS27_6fusion15FusionCallbacksIS2B_NS2H_17LinearCombinationIS2G_fS2G_fLNS_15FloatRoundStyleE2EEES2C_S2F_JEEENS4_5SM1004TMEM4LOAD26SM100_TMEM_LOAD_32dp32b32xENS4_13SM90_TMA_LOADENS1K_INS1L_ILi2ELi4ELi3EEENS1N_ILi16EEENSN_INS5_IJS1P_SO_EEES1V_EEEENS4_39AutoVectorizingCopyWithAssumedAlignmentILi128EEENS4_14SM90_TMA_STOREES2W_S2Y_S2Y_EEEvvEEEEvNT_6ParamsE --------------------------
	.section	.text._ZN7cutlass13device_kernelINS_4gemm6kernel13GemmUniversalIN4cute5tupleIJiiiiEEENS1_10collective13CollectiveMmaINS1_46MainloopSm100TmaUmmaWarpSpecializedBlockScaledILi9ELi2ELi2ENS5_IJNS4_1CILi4EEESB_NSA_ILi1EEEEEEEENS5_IJNSA_ILi256EEENSA_ILi64EEENSA_ILi128EEEEEENS5_IJNS_12float_e4m3_tENS_13float_ue8m0_tEEEENS5_IJNS5_IJlSC_lEEENS4_6LayoutINS5_IJNS5_IJNS5_IJNSA_ILi32EEESB_EEEiEEESQ_NS5_IJSC_iEEEEEENS5_IJNS5_IJNS5_IJNSA_ILi16EEESB_EEEiEEENS5_IJNS5_IJNSA_ILi0EEESC_EEENSA_ILi512EEEEEENS5_IJSW_iEEEEEEEEEEESL_S13_NS4_8TiledMMAINS4_8MMA_AtomIJNS4_27SM100_MMA_MXF8F6F4_2x1SM_SSISJ_SJ_fSK_Li256ELi64ELNS4_4UMMA5MajorE0ELS18_0ELNS17_7ScaleInE0ELS19_0EEEEEENSN_INS5_IJSC_SC_SC_EEENS5_IJSW_SW_SW_EEEEENS5_IJNS4_10UnderscoreES1F_S1F_EEEEENS5_IJNS4_28SM100_TMA_2SM_LOAD_MULTICASTES1I_EEENS5_IJNS4_14ComposedLayoutINS4_7SwizzleILi3ELi4ELi3EEENS4_18smem_ptr_flag_bitsILi8EEENSN_INS5_IJNSA_ILi8EEESH_EEENS5_IJSH_SC_EEEEEEENSN_INS5_IJNS5_IJNS5_IJSP_SC_EEENS5_IJSO_SC_EEEEEESC_NS5_IJSB_SC_EEEEEENS5_IJNS5_IJNS5_IJSU_SY_EEESX_EEESW_NS5_IJSC_SY_EEEEEEEEEEEvNS4_8identityES1J_S24_vS25_EENS_8epilogue10collective18CollectiveEpilogueINS27_23Sm100TmaWarpSpecializedILi3ELi2ELi32ELb1ELb0EEEJNS5_IJSH_SG_SH_EEENS5_IJNSN_ISH_SC_EENSN_ISO_SC_EEEEENS_10bfloat16_tESM_S2G_SM_NS27_6fusion15FusionCallbacksIS2B_NS2H_17LinearCombinationIS2G_fS2G_fLNS_15FloatRoundStyleE2EEES2C_S2F_JEEENS4_5SM1004TMEM4LOAD26SM100_TMEM_LOAD_32dp32b32xENS4_13SM90_TMA_LOADENS1K_INS1L_ILi2ELi4ELi3EEENS1N_ILi16EEENSN_INS5_IJS1P_SO_EEES1V_EEEENS4_39AutoVectorizingCopyWithAssumedAlignmentILi128EEENS4_14SM90_TMA_STOREES2W_S2Y_S2Y_EEEvvEEEEvNT_6ParamsE,"ax",@progbits
	.align	128
.text._ZN7cutlass13device_kernelINS_4gemm6kernel13GemmUniversalIN4cute5tupleIJiiiiEEENS1_10collective13CollectiveMmaINS1_46MainloopSm100TmaUmmaWarpSpecializedBlockScaledILi9ELi2ELi2ENS5_IJNS4_1CILi4EEESB_NSA_ILi1EEEEEEEENS5_IJNSA_ILi256EEENSA_ILi64EEENSA_ILi128EEEEEENS5_IJNS_12float_e4m3_tENS_13float_ue8m0_tEEEENS5_IJNS5_IJlSC_lEEENS4_6LayoutINS5_IJNS5_IJNS5_IJNSA_ILi32EEESB_EEEiEEESQ_NS5_IJSC_iEEEEEENS5_IJNS5_IJNS5_IJNSA_ILi16EEESB_EEEiEEENS5_IJNS5_IJNSA_ILi0EEESC_EEENSA_ILi512EEEEEENS5_IJSW_iEEEEEEEEEEESL_S13_NS4_8TiledMMAINS4_8MMA_AtomIJNS4_27SM100_MMA_MXF8F6F4_2x1SM_SSISJ_SJ_fSK_Li256ELi64ELNS4_4UMMA5MajorE0ELS18_0ELNS17_7ScaleInE0ELS19_0EEEEEENSN_INS5_IJSC_SC_SC_EEENS5_IJSW_SW_SW_EEEEENS5_IJNS4_10UnderscoreES1F_S1F_EEEEENS5_IJNS4_28SM100_TMA_2SM_LOAD_MULTICASTES1I_EEENS5_IJNS4_14ComposedLayoutINS4_7SwizzleILi3ELi4ELi3EEENS4_18smem_ptr_flag_bitsILi8EEENSN_INS5_IJNSA_ILi8EEESH_EEENS5_IJSH_SC_EEEEEEENSN_INS5_IJNS5_IJNS5_IJSP_SC_EEENS5_IJSO_SC_EEEEEESC_NS5_IJSB_SC_EEEEEENS5_IJNS5_IJNS5_IJSU_SY_EEESX_EEESW_NS5_IJSC_SY_EEEEEEEEEEEvNS4_8identityES1J_S24_vS25_EENS_8epilogue10collective18CollectiveEpilogueINS27_23Sm100TmaWarpSpecializedILi3ELi2ELi32ELb1ELb0EEEJNS5_IJSH_SG_SH_EEENS5_IJNSN_ISH_SC_EENSN_ISO_SC_EEEEENS_10bfloat16_tESM_S2G_SM_NS27_6fusion15FusionCallbacksIS2B_NS2H_17LinearCombinationIS2G_fS2G_fLNS_15FloatRoundStyleE2EEES2C_S2F_JEEENS4_5SM1004TMEM4LOAD26SM100_TMEM_LOAD_32dp32b32xENS4_13SM90_TMA_LOADENS1K_INS1L_ILi2ELi4ELi3EEENS1N_ILi16EEENSN_INS5_IJS1P_SO_EEES1V_EEEENS4_39AutoVectorizingCopyWithAssumedAlignmentILi128EEENS4_14SM90_TMA_STOREES2W_S2Y_S2Y_EEEvvEEEEvNT_6ParamsE:
        .type           _ZN7cutlass13device_kernelINS_4gemm6kernel13GemmUniversalIN4cute5tupleIJiiiiEEENS1_10collective13CollectiveMmaINS1_46MainloopSm100TmaUmmaWarpSpecializedBlockScaledILi9ELi2ELi2ENS5_IJNS4_1CILi4EEESB_NSA_ILi1EEEEEEEENS5_IJNSA_ILi256EEENSA_ILi64EEENSA_ILi128EEEEEENS5_IJNS_12float_e4m3_tENS_13float_ue8m0_tEEEENS5_IJNS5_IJlSC_lEEENS4_6LayoutINS5_IJNS5_IJNS5_IJNSA_ILi32EEESB_EEEiEEESQ_NS5_IJSC_iEEEEEENS5_IJNS5_IJNS5_IJNSA_ILi16EEESB_EEEiEEENS5_IJNS5_IJNSA_ILi0EEESC_EEENSA_ILi512EEEEEENS5_IJSW_iEEEEEEEEEEESL_S13_NS4_8TiledMMAINS4_8MMA_AtomIJNS4_27SM100_MMA_MXF8F6F4_2x1SM_SSISJ_SJ_fSK_Li256ELi64ELNS4_4UMMA5MajorE0ELS18_0ELNS17_7ScaleInE0ELS19_0EEEEEENSN_INS5_IJSC_SC_SC_EEENS5_IJSW_SW_SW_EEEEENS5_IJNS4_10UnderscoreES1F_S1F_EEEEENS5_IJNS4_28SM100_TMA_2SM_LOAD_MULTICASTES1I_EEENS5_IJNS4_14ComposedLayoutINS4_7SwizzleILi3ELi4ELi3EEENS4_18smem_ptr_flag_bitsILi8EEENSN_INS5_IJNSA_ILi8EEESH_EEENS5_IJSH_SC_EEEEEEENSN_INS5_IJNS5_IJNS5_IJSP_SC_EEENS5_IJSO_SC_EEEEEESC_NS5_IJSB_SC_EEEEEENS5_IJNS5_IJNS5_IJSU_SY_EEESX_EEESW_NS5_IJSC_SY_EEEEEEEEEEEvNS4_8identityES1J_S24_vS25_EENS_8epilogue10collective18CollectiveEpilogueINS27_23Sm100TmaWarpSpecializedILi3ELi2ELi32ELb1ELb0EEEJNS5_IJSH_SG_SH_EEENS5_IJNSN_ISH_SC_EENSN_ISO_SC_EEEEENS_10bfloat16_tESM_S2G_SM_NS27_6fusion15FusionCallbacksIS2B_NS2H_17LinearCombinationIS2G_fS2G_fLNS_15FloatRoundStyleE2EEES2C_S2F_JEEENS4_5SM1004TMEM4LOAD26SM100_TMEM_LOAD_32dp32b32xENS4_13SM90_TMA_LOADENS1K_INS1L_ILi2ELi4ELi3EEENS1N_ILi16EEENSN_INS5_IJS1P_SO_EEES1V_EEEENS4_39AutoVectorizingCopyWithAssumedAlignmentILi128EEENS4_14SM90_TMA_STOREES2W_S2Y_S2Y_EEEvvEEEEvNT_6ParamsE,@function
        .size           _ZN7cutlass13device_kernelINS_4gemm6kernel13GemmUniversalIN4cute5tupleIJiiiiEEENS1_10collective13CollectiveMmaINS1_46MainloopSm100TmaUmmaWarpSpecializedBlockScaledILi9ELi2ELi2ENS5_IJNS4_1CILi4EEESB_NSA_ILi1EEEEEEEENS5_IJNSA_ILi256EEENSA_ILi64EEENSA_ILi128EEEEEENS5_IJNS_12float_e4m3_tENS_13float_ue8m0_tEEEENS5_IJNS5_IJlSC_lEEENS4_6LayoutINS5_IJNS5_IJNS5_IJNSA_ILi32EEESB_EEEiEEESQ_NS5_IJSC_iEEEEEENS5_IJNS5_IJNS5_IJNSA_ILi16EEESB_EEEiEEENS5_IJNS5_IJNSA_ILi0EEESC_EEENSA_ILi512EEEEEENS5_IJSW_iEEEEEEEEEEESL_S13_NS4_8TiledMMAINS4_8MMA_AtomIJNS4_27SM100_MMA_MXF8F6F4_2x1SM_SSISJ_SJ_fSK_Li256ELi64ELNS4_4UMMA5MajorE0ELS18_0ELNS17_7ScaleInE0ELS19_0EEEEEENSN_INS5_IJSC_SC_SC_EEENS5_IJSW_SW_SW_EEEEENS5_IJNS4_10UnderscoreES1F_S1F_EEEEENS5_IJNS4_28SM100_TMA_2SM_LOAD_MULTICASTES1I_EEENS5_IJNS4_14ComposedLayoutINS4_7SwizzleILi3ELi4ELi3EEENS4_18smem_ptr_flag_bitsILi8EEENSN_INS5_IJNSA_ILi8EEESH_EEENS5_IJSH_SC_EEEEEEENSN_INS5_IJNS5_IJNS5_IJSP_SC_EEENS5_IJSO_SC_EEEEEESC_NS5_IJSB_SC_EEEEEENS5_IJNS5_IJNS5_IJSU_SY_EEESX_EEESW_NS5_IJSC_SY_EEEEEEEEEEEvNS4_8identityES1J_S24_vS25_EENS_8epilogue10collective18CollectiveEpilogueINS27_23Sm100TmaWarpSpecializedILi3ELi2ELi32ELb1ELb0EEEJNS5_IJSH_SG_SH_EEENS5_IJNSN_ISH_SC_EENSN_ISO_SC_EEEEENS_10bfloat16_tESM_S2G_SM_NS27_6fusion15FusionCallbacksIS2B_NS2H_17LinearCombinationIS2G_fS2G_fLNS_15FloatRoundStyleE2EEES2C_S2F_JEEENS4_5SM1004TMEM4LOAD26SM100_TMEM_LOAD_32dp32b32xENS4_13SM90_TMA_LOADENS1K_INS1L_ILi2ELi4ELi3EEENS1N_ILi16EEENSN_INS5_IJS1P_SO_EEES1V_EEEENS4_39AutoVectorizingCopyWithAssumedAlignmentILi128EEENS4_14SM90_TMA_STOREES2W_S2Y_S2Y_EEEvvEEEEvNT_6ParamsE,(.L_x_191 - _ZN7cutlass13device_kernelINS_4gemm6kernel13GemmUniversalIN4cute5tupleIJiiiiEEENS1_10collective13CollectiveMmaINS1_46MainloopSm100TmaUmmaWarpSpecializedBlockScaledILi9ELi2ELi2ENS5_IJNS4_1CILi4EEESB_NSA_ILi1EEEEEEEENS5_IJNSA_ILi256EEENSA_ILi64EEENSA_ILi128EEEEEENS5_IJNS_12float_e4m3_tENS_13float_ue8m0_tEEEENS5_IJNS5_IJlSC_lEEENS4_6LayoutINS5_IJNS5_IJNS5_IJNSA_ILi32EEESB_EEEiEEESQ_NS5_IJSC_iEEEEEENS5_IJNS5_IJNS5_IJNSA_ILi16EEESB_EEEiEEENS5_IJNS5_IJNSA_ILi0EEESC_EEENSA_ILi512EEEEEENS5_IJSW_iEEEEEEEEEEESL_S13_NS4_8TiledMMAINS4_8MMA_AtomIJNS4_27SM100_MMA_MXF8F6F4_2x1SM_SSISJ_SJ_fSK_Li256ELi64ELNS4_4UMMA5MajorE0ELS18_0ELNS17_7ScaleInE0ELS19_0EEEEEENSN_INS5_IJSC_SC_SC_EEENS5_IJSW_SW_SW_EEEEENS5_IJNS4_10UnderscoreES1F_S1F_EEEEENS5_IJNS4_28SM100_TMA_2SM_LOAD_MULTICASTES1I_EEENS5_IJNS4_14ComposedLayoutINS4_7SwizzleILi3ELi4ELi3EEENS4_18smem_ptr_flag_bitsILi8EEENSN_INS5_IJNSA_ILi8EEESH_EEENS5_IJSH_SC_EEEEEEENSN_INS5_IJNS5_IJNS5_IJSP_SC_EEENS5_IJSO_SC_EEEEEESC_NS5_IJSB_SC_EEEEEENS5_IJNS5_IJNS5_IJSU_SY_EEESX_EEESW_NS5_IJSC_SY_EEEEEEEEEEEvNS4_8identityES1J_S24_vS25_EENS_8epilogue10collective18CollectiveEpilogueINS27_23Sm100TmaWarpSpecializedILi3ELi2ELi32ELb1ELb0EEEJNS5_IJSH_SG_SH_EEENS5_IJNSN_ISH_SC_EENSN_ISO_SC_EEEEENS_10bfloat16_tESM_S2G_SM_NS27_6fusion15FusionCallbacksIS2B_NS2H_17LinearCombinationIS2G_fS2G_fLNS_15FloatRoundStyleE2EEES2C_S2F_JEEENS4_5SM1004TMEM4LOAD26SM100_TMEM_LOAD_32dp32b32xENS4_13SM90_TMA_LOADENS1K_INS1L_ILi2ELi4ELi3EEENS1N_ILi16EEENSN_INS5_IJS1P_SO_EEES1V_EEEENS4_39AutoVectorizingCopyWithAssumedAlignmentILi128EEENS4_14SM90_TMA_STOREES2W_S2Y_S2Y_EEEvvEEEEvNT_6ParamsE)
        .other          _ZN7cutlass13device_kernelINS_4gemm6kernel13GemmUniversalIN4cute5tupleIJiiiiEEENS1_10collective13CollectiveMmaINS1_46MainloopSm100TmaUmmaWarpSpecializedBlockScaledILi9ELi2ELi2ENS5_IJNS4_1CILi4EEESB_NSA_ILi1EEEEEEEENS5_IJNSA_ILi256EEENSA_ILi64EEENSA_ILi128EEEEEENS5_IJNS_12float_e4m3_tENS_13float_ue8m0_tEEEENS5_IJNS5_IJlSC_lEEENS4_6LayoutINS5_IJNS5_IJNS5_IJNSA_ILi32EEESB_EEEiEEESQ_NS5_IJSC_iEEEEEENS5_IJNS5_IJNS5_IJNSA_ILi16EEESB_EEEiEEENS5_IJNS5_IJNSA_ILi0EEESC_EEENSA_ILi512EEEEEENS5_IJSW_iEEEEEEEEEEESL_S13_NS4_8TiledMMAINS4_8MMA_AtomIJNS4_27SM100_MMA_MXF8F6F4_2x1SM_SSISJ_SJ_fSK_Li256ELi64ELNS4_4UMMA5MajorE0ELS18_0ELNS17_7ScaleInE0ELS19_0EEEEEENSN_INS5_IJSC_SC_SC_EEENS5_IJSW_SW_SW_EEEEENS5_IJNS4_10UnderscoreES1F_S1F_EEEEENS5_IJNS4_28SM100_TMA_2SM_LOAD_MULTICASTES1I_EEENS5_IJNS4_14ComposedLayoutINS4_7SwizzleILi3ELi4ELi3EEENS4_18smem_ptr_flag_bitsILi8EEENSN_INS5_IJNSA_ILi8EEESH_EEENS5_IJSH_SC_EEEEEEENSN_INS5_IJNS5_IJNS5_IJSP_SC_EEENS5_IJSO_SC_EEEEEESC_NS5_IJSB_SC_EEEEEENS5_IJNS5_IJNS5_IJSU_SY_EEESX_EEESW_NS5_IJSC_SY_EEEEEEEEEEEvNS4_8identityES1J_S24_vS25_EENS_8epilogue10collective18CollectiveEpilogueINS27_23Sm100TmaWarpSpecializedILi3ELi2ELi32ELb1ELb0EEEJNS5_IJSH_SG_SH_EEENS5_IJNSN_ISH_SC_EENSN_ISO_SC_EEEEENS_10bfloat16_tESM_S2G_SM_NS27_6fusion15FusionCallbacksIS2B_NS2H_17LinearCombinationIS2G_fS2G_fLNS_15FloatRoundStyleE2EEES2C_S2F_JEEENS4_5SM1004TMEM4LOAD26SM100_TMEM_LOAD_32dp32b32xENS4_13SM90_TMA_LOADENS1K_INS1L_ILi2ELi4ELi3EEENS1N_ILi16EEENSN_INS5_IJS1P_SO_EEES1V_EEEENS4_39AutoVectorizingCopyWithAssumedAlignmentILi128EEENS4_14SM90_TMA_STOREES2W_S2Y_S2Y_EEEvvEEEEvNT_6ParamsE,@"STO_CUDA_ENTRY STV_DEFAULT"
_ZN7cutlass13device_kernelINS_4gemm6kernel13GemmUniversalIN4cute5tupleIJiiiiEEENS1_10collective13CollectiveMmaINS1_46MainloopSm100TmaUmmaWarpSpecializedBlockScaledILi9ELi2ELi2ENS5_IJNS4_1CILi4EEESB_NSA_ILi1EEEEEEEENS5_IJNSA_ILi256EEENSA_ILi64EEENSA_ILi128EEEEEENS5_IJNS_12float_e4m3_tENS_13float_ue8m0_tEEEENS5_IJNS5_IJlSC_lEEENS4_6LayoutINS5_IJNS5_IJNS5_IJNSA_ILi32EEESB_EEEiEEESQ_NS5_IJSC_iEEEEEENS5_IJNS5_IJNS5_IJNSA_ILi16EEESB_EEEiEEENS5_IJNS5_IJNSA_ILi0EEESC_EEENSA_ILi512EEEEEENS5_IJSW_iEEEEEEEEEEESL_S13_NS4_8TiledMMAINS4_8MMA_AtomIJNS4_27SM100_MMA_MXF8F6F4_2x1SM_SSISJ_SJ_fSK_Li256ELi64ELNS4_4UMMA5MajorE0ELS18_0ELNS17_7ScaleInE0ELS19_0EEEEEENSN_INS5_IJSC_SC_SC_EEENS5_IJSW_SW_SW_EEEEENS5_IJNS4_10UnderscoreES1F_S1F_EEEEENS5_IJNS4_28SM100_TMA_2SM_LOAD_MULTICASTES1I_EEENS5_IJNS4_14ComposedLayoutINS4_7SwizzleILi3ELi4ELi3EEENS4_18smem_ptr_flag_bitsILi8EEENSN_INS5_IJNSA_ILi8EEESH_EEENS5_IJSH_SC_EEEEEEENSN_INS5_IJNS5_IJNS5_IJSP_SC_EEENS5_IJSO_SC_EEEEEESC_NS5_IJSB_SC_EEEEEENS5_IJNS5_IJNS5_IJSU_SY_EEESX_EEESW_NS5_IJSC_SY_EEEEEEEEEEEvNS4_8identityES1J_S24_vS25_EENS_8epilogue10collective18CollectiveEpilogueINS27_23Sm100TmaWarpSpecializedILi3ELi2ELi32ELb1ELb0EEEJNS5_IJSH_SG_SH_EEENS5_IJNSN_ISH_SC_EENSN_ISO_SC_EEEEENS_10bfloat16_tESM_S2G_SM_NS27_6fusion15FusionCallbacksIS2B_NS2H_17LinearCombinationIS2G_fS2G_fLNS_15FloatRoundStyleE2EEES2C_S2F_JEEENS4_5SM1004TMEM4LOAD26SM100_TMEM_LOAD_32dp32b32xENS4_13SM90_TMA_LOADENS1K_INS1L_ILi2ELi4ELi3EEENS1N_ILi16EEENSN_INS5_IJS1P_SO_EEES1V_EEEENS4_39AutoVectorizingCopyWithAssumedAlignmentILi128EEENS4_14SM90_TMA_STOREES2W_S2Y_S2Y_EEEvvEEEEvNT_6ParamsE:
[----:B------:R-:W1:Y:S01]  /*0000*/  LDC R1, c[0x0][0x37c] ;  /* 0x0000df00ff017b82 */ /* 0x000e620000000800 */
[----:B------:R-:W2:Y:S01]  /*0010*/  S2R R95, SR_TID.X ;  /* 0x00000000005f7919 */ /* 0x000ea20000002100 */
[----:B------:R-:W3:Y:S06]  /*0020*/  LDCU.64 UR12, c[0x0][0xc90] ;  /* 0x00019200ff0c77ac */ /* 0x000eec0008000a00 */
[----:B------:R-:W4:Y:S01]  /*0030*/  S2UR UR4, SR_CgaCtaId ;  /* 0x00000000000479c3 */ /* 0x000f220000008800 */
[----:B------:R-:W-:Y:S02]  /*0040*/  PRMT R88, RZ, 0x7610, R88 ;  /* 0x00007610ff587816 */ /* 0x000fe40000000058 */
[----:B------:R-:W-:-:S02]  /*0050*/  ELECT P0, URZ, PT ;  /* 0x0000000000ff782f */ /* 0x000fc40003800000 */
[----:B---3--:R-:W-:-:S04]  /*0060*/  ISETP.NE.U32.AND P1, PT, RZ, UR12, PT ;  /* 0x0000000cff007c0c */ /* 0x008fc8000bf25070 */
[----:B------:R-:W-:Y:S01]  /*0070*/  ISETP.NE.AND.EX P2, PT, RZ, UR13, PT, P1 ;  /* 0x0000000dff007c0c */ /* 0x000fe2000bf45310 */
[----:B----4-:R-:W-:Y:S02]  /*0080*/  ULOP3.LUT UR71, UR4, 0x1, URZ, 0xc0, !UPT ;  /* 0x0000000104477892 */ /* 0x010fe4000f8ec0ff */
[----:B------:R-:W-:Y:S01]  /*0090*/  ULOP3.LUT UR70, UR4, 0x1, URZ, 0x3c, !UPT ;  /* 0x0000000104467892 */ /* 0x000fe2000f8e3cff */
[----:B--2---:R-:W-:-:S05]  /*00a0*/  SHF.R.U32.HI R89, RZ, 0x5, R95 ;  /* 0x00000005ff597819 */ /* 0x004fca000001165f */
[----:B------:R-:W2:Y:S02]  /*00b0*/  SHFL.IDX PT, R0, R89, RZ, 0x1f ;  /* 0x00001fff59007589 */ /* 0x000ea400000e0000 */
[----:B--2---:R-:W-:Y:S02]  /*00c0*/  R2UR UR24, R0 ;  /* 0x00000000001872ca */ /* 0x004fe400000e0000 */
[----:B-1----:R-:W-:-:S13]  /*00d0*/  @P2 BRA `(.L_x_0) ;  /* 0x0000000000302947 */ /* 0x002fda0003800000 */
[----:B------:R-:W1:Y:S02]  /*00e0*/  LDCU.64 UR4, c[0x0][0xc88] ;  /* 0x00019100ff0477ac */ /* 0x000e640008000a00 */
[----:B-1----:R-:W-:-:S04]  /*00f0*/  UISETP.NE.U32.AND UP0, UPT, UR4, URZ, UPT ;  /* 0x000000ff0400728c */ /* 0x002fc8000bf05070 */
[----:B------:R-:W-:-:S09]  /*0100*/  UISETP.NE.AND.EX UP0, UPT, UR5, URZ, UPT, UP0 ;  /* 0x000000ff0500728c */ /* 0x000fd2000bf05300 */
[----:B------:R-:W-:Y:S05]  /*0110*/  BRA.U !UP0, `(.L_x_1) ;  /* 0x0000000108147547 */ /* 0x000fea000b800000 */
[----:B------:R-:W1:Y:S01]  /*0120*/  LDC.64 R2, c[0x0][0xc88] ;  /* 0x00032200ff027b82 */ /* 0x000e620000000a00 */
[----:B------:R-:W1:Y:S02]  /*0130*/  LDCU.64 UR4, c[0x0][0x358] ;  /* 0x00006b00ff0477ac */ /* 0x000e640008000a00 */
[----:B-1----:R1:W5:Y:S01]  /*0140*/  LDG.E R41, desc[UR4][R2.64] ;  /* 0x0000000402297981 */ /* 0x002362000c1e1900 */
[----:B------:R-:W-:Y:S01]  /*0150*/  HFMA2 R88, -RZ, RZ, 0, 5.9604644775390625e-08 ;  /* 0x00000001ff587431 */ /* 0x000fe200000001ff */
[----:B------:R-:W-:Y:S05]  /*0160*/  BRA `(.L_x_0) ;  /* 0x00000000000c7947 */ /* 0x000fea0003800000 */
.L_x_1:
[----:B------:R-:W1:Y:S01]  /*0170*/  LDCU UR4, c[0x0][0xc80] ;  /* 0x00019000ff0477ac */ /* 0x000e620008000800 */
[----:B------:R-:W-:Y:S01]  /*0180*/  HFMA2 R88, -RZ, RZ, 0, 5.9604644775390625e-08 ;  /* 0x00000001ff587431 */ /* 0x000fe200000001ff */
[----:B-1----:R-:W-:-:S07]  /*0190*/  MOV R41, UR4 ;  /* 0x0000000400297c02 */ /* 0x002fce0008000f00 */
.L_x_0:
[----:B------:R-:W2:Y:S02]  /*01a0*/  LDCU.64 UR4, c[0x0][0xcb0] ;  /* 0x00019600ff0477ac */ /* 0x000ea40008000a00 */
[----:B--2---:R-:W-:-:S04]  /*01b0*/  UISETP.NE.U32.AND UP0, UPT, UR4, URZ, UPT ;  /* 0x000000ff0400728c */ /* 0x004fc8000bf05070 */
[----:B------:R-:W-:-:S09]  /*01c0*/  UISETP.NE.AND.EX UP0, UPT, UR5, URZ, UPT, UP0 ;  /* 0x000000ff0500728c */ /* 0x000fd2000bf05300 */
[----:B------:R-:W-:Y:S05]  /*01d0*/  BRA.U UP0, `(.L_x_2) ;  /* 0x0000000100287547 */ /* 0x000fea000b800000 */
[----:B------:R-:W2:Y:S02]  /*01e0*/  LDCU.64 UR4, c[0x0][0xca8] ;  /* 0x00019500ff0477ac */ /* 0x000ea40008000a00 */
[----:B--2---:R-:W-:-:S04]  /*01f0*/  UISETP.NE.U32.AND UP0, UPT, UR4, URZ, UPT ;  /* 0x000000ff0400728c */ /* 0x004fc8000bf05070 */
[----:B------:R-:W-:-:S09]  /*0200*/  UISETP.NE.AND.EX UP0, UPT, UR5, URZ, UPT, UP0 ;  /* 0x000000ff0500728c */ /* 0x000fd2000bf05300 */
[----:B------:R-:W-:Y:S05]  /*0210*/  BRA.U !UP0, `(.L_x_3) ;  /* 0x0000000108107547 */ /* 0x000fea000b800000 */
[----:B------:R-:W2:Y:S01]  /*0220*/  LDC.64 R38, c[0x0][0xca8] ;  /* 0x00032a00ff267b82 */ /* 0x000ea20000000a00 */
[----:B------:R-:W2:Y:S02]  /*0230*/  LDCU.64 UR4, c[0x0][0x358] ;  /* 0x00006b00ff0477ac */ /* 0x000ea40008000a00 */
[----:B--2---:R2:W5:Y:S01]  /*0240*/  LDG.E R38, desc[UR4][R38.64] ;  /* 0x0000000426267981 */ /* 0x004562000c1e1900 */
[----:B------:R-:W-:Y:S05]  /*0250*/  BRA `(.L_x_2) ;  /* 0x0000000000087947 */ /* 0x000fea0003800000 */
.L_x_3:
[----:B------:R-:W2:Y:S02]  /*0260*/  LDCU UR4, c[0x0][0xca0] ;  /* 0x00019400ff0477ac */ /* 0x000ea40008000800 */
[----:B--2---:R-:W-:Y:S02]  /*0270*/  MOV R38, UR4 ;  /* 0x0000000400267c02 */ /* 0x004fe40008000f00 */
.L_x_2:
[----:B------:R-:W-:Y:S01]  /*0280*/  IMAD.U32 R0, RZ, RZ, UR24 ;  /* 0x00000018ff007e24 */ /* 0x000fe2000f8e00ff */
[----:B------:R-:W-:Y:S04]  /*0290*/  BSSY.RECONVERGENT B0, `(.L_x_4) ;  /* 0x0000012000007945 */ /* 0x000fe80003800200 */
[C---:B------:R-:W-:Y:S02]  /*02a0*/  ISETP.NE.OR P3, PT, R0.reuse, 0x1, !P0 ;  /* 0x000000010000780c */ /* 0x040fe40004765670 */
[----:B------:R-:W-:-:S11]  /*02b0*/  ISETP.NE.OR P2, PT, R0, 0x3, !P0 ;  /* 0x000000030000780c */ /* 0x000fd60004745670 */
[----:B------:R-:W-:Y:S05]  /*02c0*/  @P3 BRA `(.L_x_5) ;  /* 0x0000000000383947 */ /* 0x000fea0003800000 */
[----:B------:R-:W3:Y:S02]  /*02d0*/  LDCU.64 UR4, c[0x0][0x348] ;  /* 0x00006900ff0477ac */ /* 0x000ee40008000a00 */
[----:B---3--:R-:W-:Y:S02]  /*02e0*/  UIADD3 UR10, UP3, UPT, UR4, 0x80, URZ ;  /* 0x00000080040a7890 */ /* 0x008fe4000ff7e0ff */
[----:B------:R-:W-:Y:S02]  /*02f0*/  UIADD3 UR8, UP2, UPT, UR4, 0x180, URZ ;  /* 0x0000018004087890 */ /* 0x000fe4000ff5e0ff */
[----:B------:R-:W-:Y:S02]  /*0300*/  UIADD3 UR6, UP1, UPT, UR4, 0x280, URZ ;  /* 0x0000028004067890 */ /* 0x000fe4000ff3e0ff */
[----:B------:R-:W-:Y:S02]  /*0310*/  UIADD3 UR4, UP0, UPT, UR4, 0x380, URZ ;  /* 0x0000038004047890 */ /* 0x000fe4000ff1e0ff */
[----:B------:R-:W-:-:S02]  /*0320*/  UIADD3.X UR11, UPT, UPT, URZ, UR5, URZ, UP3, !UPT ;  /* 0x00000005ff0b7290 */ /* 0x000fc40009ffe4ff */
[----:B------:R-:W-:Y:S02]  /*0330*/  UIADD3.X UR9, UPT, UPT, URZ, UR5, URZ, UP2, !UPT ;  /* 0x00000005ff097290 */ /* 0x000fe400097fe4ff */
[----:B------:R-:W-:Y:S02]  /*0340*/  UIADD3.X UR7, UPT, UPT, URZ, UR5, URZ, UP1, !UPT ;  /* 0x00000005ff077290 */ /* 0x000fe40008ffe4ff */
[----:B------:R-:W-:-:S03]  /*0350*/  UIADD3.X UR5, UPT, UPT, URZ, UR5, URZ, UP0, !UPT ;  /* 0x00000005ff057290 */ /* 0x000fc600087fe4ff */
[----:B------:R3:W-:Y:S02]  /*0360*/  UTMACCTL.PF [UR10] ;  /* 0x000000000a0079b9 */ /* 0x0007e40008040000 */
[----:B------:R3:W-:Y:S02]  /*0370*/  UTMACCTL.PF [UR8] ;  /* 0x00000000080079b9 */ /* 0x0007e40008040000 */
[----:B------:R3:W-:Y:S02]  /*0380*/  UTMACCTL.PF [UR6] ;  /* 0x00000000060079b9 */ /* 0x0007e40008040000 */
[----:B------:R3:W-:Y:S02]  /*0390*/  UTMACCTL.PF [UR4] ;  /* 0x00000000040079b9 */ /* 0x0007e40008040000 */
[----:B---3--:R-:W-:Y:S01]  /*03a0*/  NOP ;  /* 0x0000000000007918 */ /* 0x008fe20000000000 */
.L_x_5:
[----:B------:R-:W-:Y:S05]  /*03b0*/  BSYNC.RECONVERGENT B0 ;  /* 0x0000000000007941 */ /* 0x000fea0003800200 */
.L_x_4:
[----:B------:R-:W-:Y:S04]  /*03c0*/  BSSY.RECONVERGENT B0, `(.L_x_6) ;  /* 0x000000a000007945 */ /* 0x000fe80003800200 */
[----:B------:R-:W-:Y:S05]  /*03d0*/  @P2 BRA `(.L_x_7) ;  /* 0x0000000000202947 */ /* 0x000fea0003800000 */
[----:B------:R-:W3:Y:S02]  /*03e0*/  LDCU.64 UR4, c[0x0][0x348] ;  /* 0x00006900ff0477ac */ /* 0x000ee40008000a00 */
[----:B---3--:R-:W-:Y:S02]  /*03f0*/  UIADD3 UR6, UP1, UPT, UR4, 0x980, URZ ;  /* 0x0000098004067890 */ /* 0x008fe4000ff3e0ff */
[----:B------:R-:W-:Y:S02]  /*0400*/  UIADD3 UR4, UP0, UPT, UR4, 0xa80, URZ ;  /* 0x00000a8004047890 */ /* 0x000fe4000ff1e0ff */
[----:B------:R-:W-:Y:S02]  /*0410*/  UIADD3.X UR7, UPT, UPT, URZ, UR5, URZ, UP1, !UPT ;  /* 0x00000005ff077290 */ /* 0x000fe40008ffe4ff */
[----:B------:R-:W-:-:S07]  /*0420*/  UIADD3.X UR5, UPT, UPT, URZ, UR5, URZ, UP0, !UPT ;  /* 0x00000005ff057290 */ /* 0x000fce00087fe4ff */
[----:B------:R3:W-:Y:S02]  /*0430*/  UTMACCTL.PF [UR6] ;  /* 0x00000000060079b9 */ /* 0x0007e40008040000 */
[----:B------:R3:W-:Y:S02]  /*0440*/  UTMACCTL.PF [UR4] ;  /* 0x00000000040079b9 */ /* 0x0007e40008040000 */
[----:B---3--:R-:W-:Y:S01]  /*0450*/  NOP ;  /* 0x0000000000007918 */ /* 0x008fe20000000000 */
.L_x_7:
[----:B------:R-:W-:Y:S05]  /*0460*/  BSYNC.RECONVERGENT B0 ;  /* 0x0000000000007941 */ /* 0x000fea0003800200 */
.L_x_6:
[----:B------:R-:W3:Y:S01]  /*0470*/  LDCU.64 UR4, c[0x0][0xc88] ;  /* 0x00019100ff0477ac */ /* 0x000ee20008000a00 */
[----:B------:R-:W-:Y:S01]  /*0480*/  ISETP.NE.AND.EX P1, PT, RZ, UR13, PT, P1 ;  /* 0x0000000dff007c0c */ /* 0x000fe2000bf25310 */
[----:B------:R-:W-:Y:S01]  /*0490*/  UPLOP3.LUT UP3, UPT, UPT, UPT, UPT, 0x80, 0x8 ;  /* 0x000000000008789c */ /* 0x000fe20003f6f070 */
[----:B---3--:R-:W-:-:S04]  /*04a0*/  ISETP.NE.U32.AND P2, PT, RZ, UR4, PT ;  /* 0x00000004ff007c0c */ /* 0x008fc8000bf45070 */
[----:B------:R-:W-:-:S13]  /*04b0*/  ISETP.NE.AND.EX P2, PT, RZ, UR5, PT, P2 ;  /* 0x00000005ff007c0c */ /* 0x000fda000bf45320 */
[----:B------:R-:W-:Y:S05]  /*04c0*/  @P2 BRA P1, `(.L_x_8) ;  /* 0x0000000000282947 */ /* 0x000fea0000800000 */
[----:B------:R-:W-:Y:S01]  /*04d0*/  UISETP.NE.U32.AND UP0, UPT, UR12, URZ, UPT ;  /* 0x000000ff0c00728c */ /* 0x000fe2000bf05070 */
[----:B-----5:R-:W-:Y:S01]  /*04e0*/  FSETP.NEU.AND P1, PT, R41, RZ, PT ;  /* 0x000000ff2900720b */ /* 0x020fe20003f2d000 */
[----:B------:R-:W-:Y:S02]  /*04f0*/  UISETP.NE.U32.AND UP2, UPT, UR4, URZ, UPT ;  /* 0x000000ff0400728c */ /* 0x000fe4000bf45070 */
[----:B------:R-:W-:Y:S02]  /*0500*/  UISETP.NE.AND.EX UP1, UPT, UR13, URZ, UPT, UP0 ;  /* 0x000000ff0d00728c */ /* 0x000fe4000bf25300 */
[----:B------:R-:W-:-:S04]  /*0510*/  UISETP.NE.AND.EX UP0, UPT, UR5, URZ, UPT, UP2 ;  /* 0x000000ff0500728c */ /* 0x000fc8000bf05320 */
[----:B------:R-:W-:-:S04]  /*0520*/  USEL UR4, URZ, 0xffffffff, UP0 ;  /* 0xffffffffff047887 */ /* 0x000fc80008000000 */
[----:B------:R-:W-:Y:S01]  /*0530*/  VOTEU.ANY UP0, P1 ;  /* 0x0000000000ff7886 */ /* 0x000fe20000800100 */
[----:B------:R-:W-:-:S04]  /*0540*/  @!UP1 USEL UR4, URZ, 0xffffffff, UP0 ;  /* 0xffffffffff049887 */ /* 0x000fc80008000000 */
[----:B------:R-:W-:-:S04]  /*0550*/  ULOP3.LUT UR4, UR4, 0x1, URZ, 0xc0, !UPT ;  /* 0x0000000104047892 */ /* 0x000fc8000f8ec0ff */
[----:B------:R-:W-:-:S11]  /*0560*/  UISETP.NE.U32.AND UP3, UPT, UR4, 0x1, UPT ;  /* 0x000000010400788c */ /* 0x000fd6000bf65070 */
.L_x_8:
[----:B------:R-:W3:Y:S01]  /*0570*/  SHFL.IDX PT, R0, R89, RZ, 0x1f ;  /* 0x00001fff59007589 */ /* 0x000ee200000e0000 */
[----:B------:R-:W-:-:S04]  /*0580*/  UISETP.NE.AND UP0, UPT, UR24, 0x2, UPT ;  /* 0x000000021800788c */ /* 0x000fc8000bf05270 */
[----:B------:R-:W-:Y:S02]  /*0590*/  UISETP.EQ.AND UP1, UPT, UR71, URZ, !UP0 ;  /* 0x000000ff4700728c */ /* 0x000fe4000c722270 */
[----:B------:R-:W-:-:S04]  /*05a0*/  USEL UR38, URZ, 0x1, UP0 ;  /* 0x00000001ff267887 */ /* 0x000fc80008000000 */
[----:B------:R-:W-:Y:S02]  /*05b0*/  PLOP3.LUT P4, PT, P0, PT, UP1, 0x80, 0x8 ;  /* 0x000000000008781c */ /* 0x000fe4000078f018 */
[----:B---3--:R-:W-:-:S13]  /*05c0*/  ISETP.NE.AND P1, PT, R0, RZ, PT ;  /* 0x000000ff0000720c */ /* 0x008fda0003f25270 */
[----:B------:R-:W-:Y:S05]  /*05d0*/  @P1 BRA `(.L_x_9) ;  /* 0x00000000008c1947 */ /* 0x000fea0003800000 */
[----:B------:R-:W-:Y:S01]  /*05e0*/  ELECT P1, URZ, PT ;  /* 0x0000000000ff782f */ /* 0x000fe20003820000 */
[----:B------:R-:W-:-:S12]  /*05f0*/  BSSY.RECONVERGENT B0, `(.L_x_9) ;  /* 0x0000021000007945 */ /* 0x000fd80003800200 */
[----:B------:R-:W-:Y:S05]  /*0600*/  @!P1 BRA `(.L_x_10) ;  /* 0x00000000007c9947 */ /* 0x000fea0003800000 */
[----:B------:R-:W3:Y:S01]  /*0610*/  S2UR UR5, SR_CgaCtaId ;  /* 0x00000000000579c3 */ /* 0x000ee20000008800 */
[----:B------:R-:W-:Y:S01]  /*0620*/  UMOV UR4, 0x400 ;  /* 0x0000040000047882 */ /* 0x000fe20000000000 */
[----:B------:R-:W-:Y:S01]  /*0630*/  UMOV UR8, 0x1 ;  /* 0x0000000100087882 */ /* 0x000fe20000000000 */
[----:B------:R-:W-:Y:S01]  /*0640*/  UMOV UR6, 0x5 ;  /* 0x0000000500067882 */ /* 0x000fe20000000000 */
[----:B------:R-:W-:-:S04]  /*0650*/  UIADD3 UR8, UPT, UPT, -UR8, 0x100000, URZ ;  /* 0x0010000008087890 */ /* 0x000fc8000fffe1ff */
[----:B------:R-:W-:Y:S02]  /*0660*/  USHF.L.U32 UR9, UR8, 0xb, URZ ;  /* 0x0000000b08097899 */ /* 0x000fe400080006ff */
[----:B------:R-:W-:Y:S02]  /*0670*/  USHF.L.U32 UR8, UR8, 0x1, URZ ;  /* 0x0000000108087899 */ /* 0x000fe400080006ff */
[----:B------:R-:W-:-:S04]  /*0680*/  UIADD3 UR6, UPT, UPT, -UR6, 0x100000, URZ ;  /* 0x0010000006067890 */ /* 0x000fc8000fffe1ff */
[----:B------:R-:W-:Y:S02]  /*0690*/  USHF.L.U32 UR7, UR6, 0xb, URZ ;  /* 0x0000000b06077899 */ /* 0x000fe400080006ff */
[----:B------:R-:W-:Y:S02]  /*06a0*/  USHF.L.U32 UR6, UR6, 0x1, URZ ;  /* 0x0000000106067899 */ /* 0x000fe400080006ff */
[----:B---3--:R-:W-:Y:S01]  /*06b0*/  ULEA UR4, UR5, UR4, 0x18 ;  /* 0x0000000405047291 */ /* 0x008fe2000f8ec0ff */
[----:B------:R-:W3:Y:S11]  /*06c0*/  FENCE.VIEW.ASYNC.S ;  /* 0x00000000000073c6 */ /* 0x000ef60000000000 */
[----:B---3--:R3:W4:Y:S01]  /*06d0*/  SYNCS.EXCH.64 URZ, [UR4], UR8 ;  /* 0x0000000804ff75b2 */ /* 0x0087220008000100 */
[----:B------:R3:W1:Y:S01]  /*06e0*/  SYNCS.EXCH.64 URZ, [UR4+0x48], UR6 ;  /* 0x0000480604ff75b2 */ /* 0x0006620008000100 */
        /* <DEDUP_REMOVED lines=15> */
[----:B------:R3:W1:Y:S02]  /*07e0*/  SYNCS.EXCH.64 URZ, [UR4+0x88], UR6 ;  /* 0x0000880604ff75b2 */ /* 0x0006640008000100 */
[----:B---3--:R-:W-:Y:S01]  /*07f0*/  NOP ;  /* 0x0000000000007918 */ /* 0x008fe20000000000 */
.L_x_10:
[----:B------:R-:W-:Y:S05]  /*0800*/  BSYNC.RECONVERGENT B0 ;  /* 0x0000000000007941 */ /* 0x000fea0003800200 */
.L_x_9:
[----:B------:R-:W3:Y:S01]  /*0810*/  SHFL.IDX PT, R0, R89, RZ, 0x1f ;  /* 0x00001fff59007589 */ /* 0x000ee200000e0000 */
[----:B------:R-:W-:Y:S01]  /*0820*/  NOP ;  /* 0x0000000000007918 */ /* 0x000fe20000000000 */
[----:B---3--:R-:W-:-:S13]  /*0830*/  ISETP.NE.AND P1, PT, R0, 0x1, PT ;  /* 0x000000010000780c */ /* 0x008fda0003f25270 */
[----:B------:R-:W-:Y:S05]  /*0840*/  @P1 BRA `(.L_x_11) ;  /* 0x0000000000501947 */ /* 0x000fea0003800000 */
        /* <DEDUP_REMOVED lines=9> */
[----:B------:R-:W-:Y:S01]  /*08e0*/  USHF.L.U32 UR6, UR6, 0x1, URZ ;  /* 0x0000000106067899 */ /* 0x000fe200080006ff */
[----:B------:R-:W-:Y:S01]  /*08f0*/  ELECT P1, URZ, PT ;  /* 0x0000000000ff782f */ /* 0x000fe20003820000 */
[----:B---3--:R-:W-:Y:S01]  /*0900*/  ULEA UR4, UR5, UR4, 0x18 ;  /* 0x0000000405047291 */ /* 0x008fe2000f8ec0ff */
[----:B------:R-:W3:Y:S11]  /*0910*/  FENCE.VIEW.ASYNC.S ;  /* 0x00000000000073c6 */ /* 0x000ef60000000000 */
[----:B---3--:R3:W1:Y:S01]  /*0920*/  SYNCS.EXCH.64 URZ, [UR4+0x90], UR8 ;  /* 0x0000900804ff75b2 */ /* 0x0086620008000100 */
[----:B------:R3:W1:Y:S01]  /*0930*/  SYNCS.EXCH.64 URZ, [UR4+0xa8], UR6 ;  /* 0x0000a80604ff75b2 */ /* 0x0006620008000100 */
[----:B------:R3:W1:Y:S01]  /*0940*/  SYNCS.EXCH.64 URZ, [UR4+0x98], UR8 ;  /* 0x0000980804ff75b2 */ /* 0x0006620008000100 */
[----:B------:R3:W1:Y:S01]  /*0950*/  SYNCS.EXCH.64 URZ, [UR4+0xb0], UR6 ;  /* 0x0000b00604ff75b2 */ /* 0x0006620008000100 */
[----:B------:R3:W1:Y:S01]  /*0960*/  SYNCS.EXCH.64 URZ, [UR4+0xa0], UR8 ;  /* 0x0000a00804ff75b2 */ /* 0x0006620008000100 */
[----:B------:R3:W1:Y:S01]  /*0970*/  SYNCS.EXCH.64 URZ, [UR4+0xb8], UR6 ;  /* 0x0000b80604ff75b2 */ /* 0x0006620008000100 */
[----:B------:R-:W-:Y:S01]  /*0980*/  NOP ;  /* 0x0000000000007918 */ /* 0x000fe20000000000 */
.L_x_11:
[----:B------:R-:W2:Y:S01]  /*0990*/  SHFL.IDX PT, R0, R89, RZ, 0x1f ;  /* 0x00001fff59007589 */ /* 0x000ea200000e0000 */
[----:B------:R-:W-:Y:S01]  /*09a0*/  NOP ;  /* 0x0000000000007918 */ /* 0x000fe20000000000 */
[----:B--2---:R-:W-:-:S13]  /*09b0*/  ISETP.NE.AND P1, PT, R0, 0x3, PT ;  /* 0x000000030000780c */ /* 0x004fda0003f25270 */
[----:B------:R-:W-:Y:S05]  /*09c0*/  @P1 BRA `(.L_x_12) ;  /* 0x0000000000301947 */ /* 0x000fea0003800000 */
[----:B---3--:R-:W2:Y:S01]  /*09d0*/  S2UR UR6, SR_CgaCtaId ;  /* 0x00000000000679c3 */ /* 0x008ea20000008800 */
[----:B------:R-:W-:Y:S01]  /*09e0*/  UMOV UR4, 0x400 ;  /* 0x0000040000047882 */ /* 0x000fe20000000000 */
[----:B------:R-:W-:Y:S01]  /*09f0*/  UMOV UR5, 0x20 ;  /* 0x0000002000057882 */ /* 0x000fe20000000000 */
[----:B------:R-:W-:Y:S01]  /*0a00*/  ELECT P1, URZ, PT ;  /* 0x0000000000ff782f */ /* 0x000fe20003820000 */
[----:B--2---:R-:W-:Y:S02]  /*0a10*/  ULEA UR6, UR6, UR4, 0x18 ;  /* 0x0000000406067291 */ /* 0x004fe4000f8ec0ff */
[----:B------:R-:W-:-:S04]  /*0a20*/  UIADD3 UR4, UPT, UPT, -UR5, 0x100000, URZ ;  /* 0x0010000005047890 */ /* 0x000fc8000fffe1ff */
[----:B------:R-:W-:Y:S02]  /*0a30*/  USHF.L.U32 UR5, UR4, 0xb, URZ ;  /* 0x0000000b04057899 */ /* 0x000fe400080006ff */
[----:B------:R-:W-:Y:S01]  /*0a40*/  USHF.L.U32 UR4, UR4, 0x1, URZ ;  /* 0x0000000104047899 */ /* 0x000fe200080006ff */
[----:B------:R-:W2:Y:S11]  /*0a50*/  FENCE.VIEW.ASYNC.S ;  /* 0x00000000000073c6 */ /* 0x000eb60000000000 */
[----:B--2---:R2:W3:Y:S01]  /*0a60*/  SYNCS.EXCH.64 URZ, [UR6+0xc0], UR4 ;  /* 0x0000c00406ff75b2 */ /* 0x0044e20008000100 */
[----:B------:R2:W1:Y:S01]  /*0a70*/  SYNCS.EXCH.64 URZ, [UR6+0xc8], UR4 ;  /* 0x0000c80406ff75b2 */ /* 0x0004620008000100 */
[----:B------:R-:W-:Y:S01]  /*0a80*/  NOP ;  /* 0x0000000000007918 */ /* 0x000fe20000000000 */
.L_x_12:
[----:B------:R-:W4:Y:S01]  /*0a90*/  SHFL.IDX PT, R0, R89, RZ, 0x1f ;  /* 0x00001fff59007589 */ /* 0x000f2200000e0000 */
[----:B------:R-:W-:Y:S01]  /*0aa0*/  NOP ;  /* 0x0000000000007918 */ /* 0x000fe20000000000 */
[----:B----4-:R-:W-:-:S13]  /*0ab0*/  ISETP.NE.AND P1, PT, R0, 0x4, PT ;  /* 0x000000040000780c */ /* 0x010fda0003f25270 */
[----:B------:R-:W-:Y:S05]  /*0ac0*/  @P1 BRA `(.L_x_13) ;  /* 0x00000000004c1947 */ /* 0x000fea0003800000 */
[----:B--2---:R-:W2:Y:S01]  /*0ad0*/  S2UR UR5, SR_CgaCtaId ;  /* 0x00000000000579c3 */ /* 0x004ea20000008800 */
[----:B---3--:R-:W-:Y:S01]  /*0ae0*/  UMOV UR4, 0xe20 ;  /* 0x00000e2000047882 */ /* 0x008fe20000000000 */
[----:B------:R-:W-:Y:S01]  /*0af0*/  UMOV UR6, 0x400 ;  /* 0x0000040000067882 */ /* 0x000fe20000000000 */
[----:B------:R-:W-:Y:S01]  /*0b00*/  USEL UR4, UR4, 0xc20, UP3 ;  /* 0x00000c2004047887 */ /* 0x000fe20009800000 */
[----:B------:R-:W-:Y:S01]  /*0b10*/  UMOV UR8, 0x1 ;  /* 0x0000000100087882 */ /* 0x000fe20000000000 */
[----:B------:R-:W-:Y:S01]  /*0b20*/  ELECT P1, URZ, PT ;  /* 0x0000000000ff782f */ /* 0x000fe20003820000 */
[----:B------:R-:W-:-:S04]  /*0b30*/  UIADD3 UR8, UPT, UPT, -UR8, 0x100000, URZ ;  /* 0x0010000008087890 */ /* 0x000fc8000fffe1ff */
[----:B------:R-:W-:Y:S02]  /*0b40*/  USHF.L.U32 UR9, UR8, 0xb, URZ ;  /* 0x0000000b08097899 */ /* 0x000fe400080006ff */
[----:B------:R-:W-:Y:S02]  /*0b50*/  USHF.L.U32 UR8, UR8, 0x1, URZ ;  /* 0x0000000108087899 */ /* 0x000fe400080006ff */
[----:B--2---:R-:W-:Y:S02]  /*0b60*/  ULEA UR6, UR5, UR6, 0x18 ;  /* 0x0000000605067291 */ /* 0x004fe4000f8ec0ff */
[----:B------:R-:W-:-:S04]  /*0b70*/  UIADD3 UR4, UPT, UPT, -UR4, 0x100000, URZ ;  /* 0x0010000004047890 */ /* 0x000fc8000fffe1ff */
[----:B------:R-:W-:Y:S02]  /*0b80*/  USHF.L.U32 UR5, UR4, 0xb, URZ ;  /* 0x0000000b04057899 */ /* 0x000fe400080006ff */
[----:B------:R-:W-:Y:S01]  /*0b90*/  USHF.L.U32 UR4, UR4, 0x1, URZ ;  /* 0x0000000104047899 */ /* 0x000fe200080006ff */
[----:B------:R-:W2:Y:S03]  /*0ba0*/  FENCE.VIEW.ASYNC.S ;  /* 0x00000000000073c6 */ /* 0x000ea60000000000 */
[----:B--2---:R4:W2:Y:S08]  /*0bb0*/  SYNCS.EXCH.64 URZ, [UR6+0xd0], UR8 ;  /* 0x0000d00806ff75b2 */ /* 0x0048b00008000100 */
[----:B------:R4:W3:Y:S01]  /*0bc0*/  SYNCS.EXCH.64 URZ, [UR6+0xe0], UR4 ;  /* 0x0000e00406ff75b2 */ /* 0x0008e20008000100 */
[----:B------:R4:W1:Y:S01]  /*0bd0*/  SYNCS.EXCH.64 URZ, [UR6+0xd8], UR8 ;  /* 0x0000d80806ff75b2 */ /* 0x0008620008000100 */
[----:B------:R4:W1:Y:S02]  /*0be0*/  SYNCS.EXCH.64 URZ, [UR6+0xe8], UR4 ;  /* 0x0000e80406ff75b2 */ /* 0x0008640008000100 */
[----:B----4-:R-:W-:Y:S01]  /*0bf0*/  NOP ;  /* 0x0000000000007918 */ /* 0x010fe20000000000 */
.L_x_13:
[----:B------:R-:W4:Y:S01]  /*0c00*/  SHFL.IDX PT, R0, R89, RZ, 0x1f ;  /* 0x00001fff59007589 */ /* 0x000f2200000e0000 */
[----:B------:R-:W-:Y:S01]  /*0c10*/  NOP ;  /* 0x0000000000007918 */ /* 0x000fe20000000000 */
[----:B----4-:R-:W-:-:S13]  /*0c20*/  ISETP.NE.AND P1, PT, R0, 0x5, PT ;  /* 0x000000050000780c */ /* 0x010fda0003f25270 */
[----:B------:R-:W-:Y:S05]  /*0c30*/  @P1 BRA `(.L_x_14) ;  /* 0x0000000000481947 */ /* 0x000fea0003800000 */
[----:B--2---:R-:W2:Y:S01]  /*0c40*/  S2UR UR5, SR_CgaCtaId ;  /* 0x00000000000579c3 */ /* 0x004ea20000008800 */
[----:B---3--:R-:W-:Y:S01]  /*0c50*/  UMOV UR4, 0x400 ;  /* 0x0000040000047882 */ /* 0x008fe20000000000 */
        /* <DEDUP_REMOVED lines=9> */
[----:B--2---:R-:W-:Y:S01]  /*0cf0*/  ULEA UR4, UR5, UR4, 0x18 ;  /* 0x0000000405047291 */ /* 0x004fe2000f8ec0ff */
[----:B------:R-:W2:Y:S11]  /*0d00*/  FENCE.VIEW.ASYNC.S ;  /* 0x00000000000073c6 */ /* 0x000eb60000000000 */
[----:B--2---:R4:W2:Y:S01]  /*0d10*/  SYNCS.EXCH.64 URZ, [UR4+0xf0], UR6 ;  /* 0x0000f00604ff75b2 */ /* 0x0048a20008000100 */
[----:B------:R4:W3:Y:S01]  /*0d20*/  SYNCS.EXCH.64 URZ, [UR4+0x100], UR8 ;  /* 0x0001000804ff75b2 */ /* 0x0008e20008000100 */
[----:B------:R4:W1:Y:S01]  /*0d30*/  SYNCS.EXCH.64 URZ, [UR4+0xf8], UR6 ;  /* 0x0000f80604ff75b2 */ /* 0x0008620008000100 */
[----:B------:R4:W1:Y:S02]  /*0d40*/  SYNCS.EXCH.64 URZ, [UR4+0x108], UR8 ;  /* 0x0001080804ff75b2 */ /* 0x0008640008000100 */
[----:B----4-:R-:W-:Y:S01]  /*0d50*/  NOP ;  /* 0x0000000000007918 */ /* 0x010fe20000000000 */
.L_x_14:
[----:B------:R-:W4:Y:S01]  /*0d60*/  SHFL.IDX PT, R0, R89, RZ, 0x1f ;  /* 0x00001fff59007589 */ /* 0x000f2200000e0000 */
[----:B------:R-:W-:Y:S01]  /*0d70*/  ISETP.NE.OR P0, PT, RZ, UR24, !P0 ;  /* 0x00000018ff007c0c */ /* 0x000fe2000c705670 */
[----:B------:R-:W-:Y:S01]  /*0d80*/  NOP ;  /* 0x0000000000007918 */ /* 0x000fe20000000000 */
[----:B----4-:R-:W-:-:S13]  /*0d90*/  ISETP.NE.AND P1, PT, R0, 0x3, PT ;  /* 0x000000030000780c */ /* 0x010fda0003f25270 */
[----:B------:R-:W-:Y:S05]  /*0da0*/  @P1 BRA `(.L_x_15) ;  /* 0x0000000000381947 */ /* 0x000fea0003800000 */
[----:B--2---:R-:W2:Y:S01]  /*0db0*/  S2UR UR5, SR_CgaCtaId ;  /* 0x00000000000579c3 */ /* 0x004ea20000008800 */
[----:B---3--:R-:W-:Y:S01]  /*0dc0*/  UMOV UR4, 0x400 ;  /* 0x0000040000047882 */ /* 0x008fe20000000000 */
[----:B------:R-:W-:Y:S01]  /*0dd0*/  UMOV UR6, 0x20 ;  /* 0x0000002000067882 */ /* 0x000fe20000000000 */
[----:B------:R-:W-:Y:S01]  /*0de0*/  ELECT P1, URZ, PT ;  /* 0x0000000000ff782f */ /* 0x000fe20003820000 */
[----:B------:R-:W-:-:S04]  /*0df0*/  UIADD3 UR6, UPT, UPT, -UR6, 0x100000, URZ ;  /* 0x0010000006067890 */ /* 0x000fc8000fffe1ff */
[----:B------:R-:W-:Y:S02]  /*0e00*/  USHF.L.U32 UR7, UR6, 0xb, URZ ;  /* 0x0000000b06077899 */ /* 0x000fe400080006ff */
[----:B------:R-:W-:Y:S02]  /*0e10*/  USHF.L.U32 UR6, UR6, 0x1, URZ ;  /* 0x0000000106067899 */ /* 0x000fe400080006ff */
[----:B--2---:R-:W-:Y:S01]  /*0e20*/  ULEA UR4, UR5, UR4, 0x18 ;  /* 0x0000000405047291 */ /* 0x004fe2000f8ec0ff */
[----:B------:R-:W2:Y:S11]  /*0e30*/  FENCE.VIEW.ASYNC.S ;  /* 0x00000000000073c6 */ /* 0x000eb60000000000 */
[----:B--2---:R4:W2:Y:S01]  /*0e40*/  SYNCS.EXCH.64 URZ, [UR4+0x110], UR6 ;  /* 0x0001100604ff75b2 */ /* 0x0048a20008000100 */
[----:B------:R4:W3:Y:S01]  /*0e50*/  SYNCS.EXCH.64 URZ, [UR4+0x120], UR6 ;  /* 0x0001200604ff75b2 */ /* 0x0008e20008000100 */
[----:B------:R4:W1:Y:S01]  /*0e60*/  SYNCS.EXCH.64 URZ, [UR4+0x118], UR6 ;  /* 0x0001180604ff75b2 */ /* 0x0008620008000100 */
[----:B------:R4:W1:Y:S02]  /*0e70*/  SYNCS.EXCH.64 URZ, [UR4+0x128], UR6 ;  /* 0x0001280604ff75b2 */ /* 0x0008640008000100 */
[----:B----4-:R-:W-:Y:S01]  /*0e80*/  NOP ;  /* 0x0000000000007918 */ /* 0x010fe20000000000 */
.L_x_15:
[----:B---3--:R-:W3:Y:S01]  /*0e90*/  S2UR UR7, SR_CgaCtaId ;  /* 0x00000000000779c3 */ /* 0x008ee20000008800 */
[----:B------:R-:W-:Y:S01]  /*0ea0*/  VOTEU.ALL UP0, P0 ;  /* 0x0000000000ff7886 */ /* 0x000fe20000000000 */
[----:B--2---:R-:W-:Y:S01]  /*0eb0*/  UMOV UR4, 0x20 ;  /* 0x0000002000047882 */ /* 0x004fe20000000000 */
[----:B------:R-:W-:Y:S01]  /*0ec0*/  NOP ;  /* 0x0000000000007918 */ /* 0x000fe20000000000 */
[----:B------:R-:W-:Y:S01]  /*0ed0*/  LOP3.LUT R0, R95, 0x1f, RZ, 0xc0, !PT ;  /* 0x0000001f5f007812 */ /* 0x000fe200078ec0ff */
[----:B------:R-:W-:Y:S01]  /*0ee0*/  UISETP.NE.AND UP4, UPT, UR24, URZ, UPT ;  /* 0x000000ff1800728c */ /* 0x000fe2000bf85270 */
[----:B------:R-:W-:Y:S01]  /*0ef0*/  @!UP0 UMOV UR6, 0x400 ;  /* 0x0000040000068882 */ /* 0x000fe20000000000 */
[----:B------:R-:W-:-:S04]  /*0f00*/  @!UP0 UIADD3 UR4, UPT, UPT, -UR4, 0x100000, URZ ;  /* 0x0010000004048890 */ /* 0x000fc8000fffe1ff */
[----:B------:R-:W-:Y:S02]  /*0f10*/  @!UP0 USHF.L.U32 UR5, UR4, 0xb, URZ ;  /* 0x0000000b04058899 */ /* 0x000fe400080006ff */
[----:B------:R-:W-:Y:S02]  /*0f20*/  @!UP0 USHF.L.U32 UR4, UR4, 0x1, URZ ;  /* 0x0000000104048899 */ /* 0x000fe400080006ff */
[----:B---3--:R-:W-:Y:S01]  /*0f30*/  @!UP0 ULEA UR6, UR7, UR6, 0x18 ;  /* 0x0000000607068291 */ /* 0x008fe2000f8ec0ff */
[----:B------:R-:W2:Y:S01]  /*0f40*/  LDCU UR7, c[0x0][0x36c] ;  /* 0x00006d80ff0777ac */ /* 0x000ea20008000800 */
[----:B------:R-:W-:Y:S01]  /*0f50*/  VOTEU.ALL UP0, P0 ;  /* 0x0000000000ff7886 */ /* 0x000fe20000000000 */
[----:B------:R-:W3:Y:S09]  /*0f60*/  FENCE.VIEW.ASYNC.S ;  /* 0x00000000000073c6 */ /* 0x000ef20000000000 */
[----:B---3--:R3:W4:Y:S01]  /*0f70*/  @!UP0 SYNCS.EXCH.64 URZ, [UR6+0x130], UR4 ;  /* 0x0001300406ff85b2 */ /* 0x0087220008000100 */
[----:B--2---:R-:W-:-:S09]  /*0f80*/  UISETP.EQ.U32.AND UP6, UPT, UR7, 0x1, UPT ;  /* 0x000000010700788c */ /* 0x004fd2000bfc2070 */
[----:B---3--:R-:W-:Y:S05]  /*0f90*/  BRA.U !UP6, `(.L_x_16) ;  /* 0x000000010e087547 */ /* 0x008fea000b800000 */
[----:B-1--4-:R-:W-:Y:S01]  /*0fa0*/  UCGABAR_ARV ;  /* 0x00000000000079c7 */ /* 0x012fe20008000000 */
[----:B------:R-:W-:Y:S05]  /*0fb0*/  BRA `(.L_x_17) ;  /* 0x0000000000047947 */ /* 0x000fea0003800000 */
.L_x_16:
[----:B-1--4-:R-:W-:Y:S01]  /*0fc0*/  NOP ;  /* 0x0000000000007918 */ /* 0x012fe20000000000 */
.L_x_17:
[----:B------:R-:W1:Y:S01]  /*0fd0*/  S2UR UR69, SR_CTAID.X ;  /* 0x00000000004579c3 */ /* 0x000e620000002500 */
[----:B------:R-:W-:-:S05]  /*0fe0*/  CS2R.32 R91, SR_CgaSize ;  /* 0x00000000005b7805 */ /* 0x000fca0000008a00 */
[----:B------:R-:W-:-:S05]  /*0ff0*/  IMAD R91, R91, -0xa0, RZ ;  /* 0xffffff605b5b7824 */ /* 0x000fca00078e02ff */
[----:B------:R-:W-:-:S14]  /*1000*/  R2UR UR6, R91 ;  /* 0x000000005b0672ca */ /* 0x000fdc00000e0000 */
[----:B------:R-:W2:Y:S01]  /*1010*/  LDCU UR6, c[0x0][UR6+0x2b0] ;  /* 0x00005600060677ac */ /* 0x000ea20008000800 */
[----:B------:R-:W-:-:S05]  /*1020*/  CS2R.32 R91, SR_CgaSize ;  /* 0x00000000005b7805 */ /* 0x000fca0000008a00 */
[----:B------:R-:W-:-:S05]  /*1030*/  IMAD R91, R91, -0xa0, RZ ;  /* 0xffffff605b5b7824 */ /* 0x000fca00078e02ff */
[----:B------:R-:W-:-:S14]  /*1040*/  R2UR UR8, R91 ;  /* 0x000000005b0872ca */ /* 0x000fdc00000e0000 */
[----:B------:R-:W3:Y:S01]  /*1050*/  LDCU UR8, c[0x0][UR8+0x2b4] ;  /* 0x00005680080877ac */ /* 0x000ee20008000800 */
[----:B------:R-:W4:Y:S01]  /*1060*/  S2UR UR7, SR_CTAID.Y ;  /* 0x00000000000779c3 */ /* 0x000f220000002600 */
[----:B------:R-:W-:-:S05]  /*1070*/  CS2R.32 R91, SR_CgaSize ;  /* 0x00000000005b7805 */ /* 0x000fca0000008a00 */
[----:B------:R-:W-:-:S05]  /*1080*/  IMAD R91, R91, -0xa0, RZ ;  /* 0xffffff605b5b7824 */ /* 0x000fca00078e02ff */
[----:B------:R-:W-:-:S14]  /*1090*/  R2UR UR13, R91 ;  /* 0x000000005b0d72ca */ /* 0x000fdc00000e0000 */
[----:B------:R-:W3:Y:S01]  /*10a0*/  LDCU UR13, c[0x0][UR13+0x2a0] ;  /* 0x000054000d0d77ac */ /* 0x000ee20008000800 */
[----:B------:R-:W-:-:S05]  /*10b0*/  CS2R.32 R91, SR_CgaSize ;  /* 0x00000000005b7805 */ /* 0x000fca0000008a00 */
[----:B------:R-:W-:-:S05]  /*10c0*/  IMAD R91, R91, -0xa0, RZ ;  /* 0xffffff605b5b7824 */ /* 0x000fca00078e02ff */
[----:B------:R-:W-:-:S14]  /*10d0*/  R2UR UR14, R91 ;  /* 0x000000005b0e72ca */ /* 0x000fdc00000e0000 */
[----:B------:R-:W3:Y:S01]  /*10e0*/  LDCU UR14, c[0x0][UR14+0x2a4] ;  /* 0x000054800e0e77ac */ /* 0x000ee20008000800 */
[----:B------:R-:W3:Y:S01]  /*10f0*/  S2UR UR10, SR_CgaCtaId ;  /* 0x00000000000a79c3 */ /* 0x000ee20000008800 */
[----:B------:R-:W3:Y:S01]  /*1100*/  LDCU UR28, c[0x0][0xf24] ;  /* 0x0001e480ff1c77ac */ /* 0x000ee20008000800 */
[----:B------:R-:W-:Y:S01]  /*1110*/  UMOV UR9, 0x1111 ;  /* 0x0000111100097882 */ /* 0x000fe20000000000 */
[----:B------:R-:W-:Y:S01]  /*1120*/  UMOV UR12, 0x5 ;  /* 0x00000005000c7882 */ /* 0x000fe20000000000 */
[----:B------:R-:W-:Y:S01]  /*1130*/  UMOV UR11, 0xf ;  /* 0x0000000f000b7882 */ /* 0x000fe20000000000 */
[----:B-1----:R-:W-:-:S03]  /*1140*/  I2FP.F32.U32 R3, UR69 ;  /* 0x0000004500037c45 */ /* 0x002fc60008201000 */
[----:B------:R-:W1:Y:S01]  /*1150*/  S2UR UR44, SR_CTAID.Z ;  /* 0x00000000002c79c3 */ /* 0x000e620000002700 */
[----:B------:R-:W1:Y:S01]  /*1160*/  LDCU UR39, c[0x0][0xf24] ;  /* 0x0001e480ff2777ac */ /* 0x000e620008000800 */
[----:B--2---:R-:W-:Y:S01]  /*1170*/  FMUL R3, R3, UR6 ;  /* 0x0000000603037c20 */ /* 0x004fe20008400000 */
[----:B------:R-:W2:Y:S01]  /*1180*/  LDCU UR31, c[0x0][0xf30] ;  /* 0x0001e600ff1f77ac */ /* 0x000ea20008000800 */
[----:B----4-:R-:W-:Y:S01]  /*1190*/  I2FP.F32.U32 R2, UR7 ;  /* 0x0000000700027c45 */ /* 0x010fe20008201000 */
[----:B------:R-:W-:-:S03]  /*11a0*/  UISETP.NE.AND UP5, UPT, UR24, 0x2, UPT ;  /* 0x000000021800788c */ /* 0x000fc6000bfa5270 */
[----:B------:R-:W4:Y:S01]  /*11b0*/  F2I.U32.TRUNC.NTZ R3, R3 ;  /* 0x0000000300037305 */ /* 0x000f22000020f000 */
[----:B------:R-:W-:Y:S01]  /*11c0*/  ULOP3.LUT UR30, UR69, 0x1, URZ, 0xc0, !UPT ;  /* 0x00000001451e7892 */ /* 0x000fe2000f8ec0ff */
[----:B---3--:R-:W-:Y:S01]  /*11d0*/  FMUL R2, R2, UR8 ;  /* 0x0000000802027c20 */ /* 0x008fe20008400000 */
[----:B------:R-:W-:Y:S01]  /*11e0*/  UMOV UR27, UR69 ;  /* 0x00000045001b7c82 */ /* 0x000fe20008000000 */
[----:B------:R-:W-:Y:S02]  /*11f0*/  UISETP.GE.AND UP2, UPT, UR28, 0x1, UPT ;  /* 0x000000011c00788c */ /* 0x000fe4000bf46270 */
[----:B------:R-:W-:Y:S02]  /*1200*/  USHF.R.U32.HI UR5, URZ, 0x1, UR10 ;  /* 0x00000001ff057899 */ /* 0x000fe4000801160a */
[----:B------:R-:W3:Y:S01]  /*1210*/  F2I.U32.TRUNC.NTZ R2, R2 ;  /* 0x0000000200027305 */ /* 0x000ee2000020f000 */
[----:B------:R-:W-:Y:S02]  /*1220*/  USHF.R.U32.HI UR4, URZ, 0x2, UR10 ;  /* 0x00000002ff047899 */ /* 0x000fe4000801160a */
[----:B------:R-:W-:-:S02]  /*1230*/  ULOP3.LUT UR49, UR10, 0x3, URZ, 0xc0, !UPT ;  /* 0x000000030a317892 */ /* 0x000fc4000f8ec0ff */
[----:B------:R-:W-:Y:S02]  /*1240*/  ULOP3.LUT UR67, UR5, 0x1, URZ, 0xc0, !UPT ;  /* 0x0000000105437892 */ /* 0x000fe4000f8ec0ff */
[----:B------:R-:W-:Y:S01]  /*1250*/  ULOP3.LUT UR45, UR10, 0xc, URZ, 0xc0, !UPT ;  /* 0x0000000c0a2d7892 */ /* 0x000fe2000f8ec0ff */
[----:B----4-:R-:W-:Y:S01]  /*1260*/  R2UR UR5, R3 ;  /* 0x00000000030572ca */ /* 0x010fe200000e0000 */
[----:B------:R-:W-:Y:S01]  /*1270*/  ULOP3.LUT UR66, UR4, 0x3, URZ, 0xc0, !UPT ;  /* 0x0000000304427892 */ /* 0x000fe2000f8ec0ff */
[----:B------:R-:W-:Y:S01]  /*1280*/  PRMT R3, RZ, 0x7610, R3 ;  /* 0x00007610ff037816 */ /* 0x000fe20000000003 */
[----:B------:R-:W-:Y:S02]  /*1290*/  UISETP.GT.U32.AND UP0, UPT, UR49, 0xffff, UPT ;  /* 0x0000ffff3100788c */ /* 0x000fe4000bf04070 */
[----:B------:R-:W-:Y:S01]  /*12a0*/  ULOP3.LUT UR4, UR45, 0x1, UR10, 0xf8, !UPT ;  /* 0x000000012d047892 */ /* 0x000fe2000f8ef80a */
[----:B---3--:R-:W-:Y:S01]  /*12b0*/  R2UR UR6, R2 ;  /* 0x00000000020672ca */ /* 0x008fe200000e0000 */
[----:B------:R-:W-:Y:S01]  /*12c0*/  USEL UR49, UR49, 0xffff, !UP0 ;  /* 0x0000ffff31317887 */ /* 0x000fe2000c000000 */
[----:B------:R-:W-:Y:S01]  /*12d0*/  PRMT R2, RZ, 0x7610, R2 ;  /* 0x00007610ff027816 */ /* 0x000fe20000000002 */
[----:B------:R-:W-:-:S02]  /*12e0*/  UISETP.GT.U32.AND UP0, UPT, UR4, 0xffff, UPT ;  /* 0x0000ffff0400788c */ /* 0x000fc4000bf04070 */
[----:B------:R-:W-:Y:S02]  /*12f0*/  UISETP.GT.U32.AND UP1, UPT, UR45, 0xffff, UPT ;  /* 0x0000ffff2d00788c */ /* 0x000fe4000bf24070 */
[----:B------:R-:W-:Y:S02]  /*1300*/  USEL UR48, UR4, 0xffff, !UP0 ;  /* 0x0000ffff04307887 */ /* 0x000fe4000c000000 */
[----:B------:R-:W-:Y:S02]  /*1310*/  UIADD3 UR5, UPT, UPT, -UR5, URZ, URZ ;  /* 0x000000ff05057290 */ /* 0x000fe4000fffe1ff */
[----:B------:R-:W-:Y:S02]  /*1320*/  USHF.L.U32 UR37, UR10, 0x7, URZ ;  /* 0x000000070a257899 */ /* 0x000fe400080006ff */
[----:B------:R-:W-:Y:S02]  /*1330*/  UIADD3 UR4, UPT, UPT, -UR6, URZ, URZ ;  /* 0x000000ff06047290 */ /* 0x000fe4000fffe1ff */
[----:B------:R-:W-:-:S02]  /*1340*/  UIMAD UR5, UR13, UR5, UR69 ;  /* 0x000000050d0572a4 */ /* 0x000fc4000f8e0245 */
[----:B------:R-:W-:Y:S02]  /*1350*/  UIMAD UR4, UR14, UR4, UR7 ;  /* 0x000000040e0472a4 */ /* 0x000fe4000f8e0207 */
[----:B------:R-:W-:Y:S02]  /*1360*/  USEL UR45, UR45, 0xffff, !UP1 ;  /* 0x0000ffff2d2d7887 */ /* 0x000fe4000c800000 */
[----:B------:R-:W-:Y:S01]  /*1370*/  USHF.L.U32 UR51, UR10, 0xa, URZ ;  /* 0x0000000a0a337899 */ /* 0x000fe200080006ff */
[----:B------:R-:W-:Y:S01]  /*1380*/  IMAD.U32 R91, RZ, RZ, UR5 ;  /* 0x00000005ff5b7e24 */ /* 0x000fe2000f8e00ff */
[----:B------:R-:W-:Y:S01]  /*1390*/  USHF.L.U32 UR50, UR10, 0x5, URZ ;  /* 0x000000050a327899 */ /* 0x000fe200080006ff */
[----:B------:R-:W-:Y:S01]  /*13a0*/  IMAD.U32 R90, RZ, RZ, UR4 ;  /* 0x00000004ff5a7e24 */ /* 0x000fe2000f8e00ff */
[----:B------:R-:W-:Y:S02]  /*13b0*/  USHF.L.U32 UR26, UR10, 0x4, URZ ;  /* 0x000000040a1a7899 */ /* 0x000fe400080006ff */
[----:B------:R-:W-:-:S02]  /*13c0*/  ULOP3.LUT UR37, UR37, 0x180, URZ, 0xc0, !UPT ;  /* 0x0000018025257892 */ /* 0x000fc4000f8ec0ff */
[----:B------:R-:W-:Y:S02]  /*13d0*/  ULOP3.LUT UR49, UR49, 0xffff, URZ, 0xc0, !UPT ;  /* 0x0000ffff31317892 */ /* 0x000fe4000f8ec0ff */
[----:B------:R-:W-:Y:S02]  /*13e0*/  ULOP3.LUT UR45, UR45, 0xffff, URZ, 0xc0, !UPT ;  /* 0x0000ffff2d2d7892 */ /* 0x000fe4000f8ec0ff */
[----:B------:R-:W-:Y:S02]  /*13f0*/  ULOP3.LUT UR48, UR48, 0xffff, URZ, 0xc0, !UPT ;  /* 0x0000ffff30307892 */ /* 0x000fe4000f8ec0ff */
[----:B------:R-:W-:Y:S02]  /*1400*/  ULOP3.LUT UR54, UR51, 0x3000, URZ, 0xc0, !UPT ;  /* 0x0000300033367892 */ /* 0x000fe4000f8ec0ff */
[----:B------:R-:W-:Y:S02]  /*1410*/  ULOP3.LUT UR51, UR51, 0x800, URZ, 0xc0, !UPT ;  /* 0x0000080033337892 */ /* 0x000fe4000f8ec0ff */
[----:B------:R-:W-:Y:S01]  /*1420*/  ULOP3.LUT UR50, UR50, 0x180, URZ, 0xc0, !UPT ;  /* 0x0000018032327892 */ /* 0x000fe2000f8ec0ff */
[----:B------:R-:W-:Y:S01]  /*1430*/  UMOV UR25, UR7 ;  /* 0x0000000700197c82 */ /* 0x000fe20008000000 */
[----:B------:R-:W-:-:S02]  /*1440*/  ULOP3.LUT UR26, UR26, 0xc0, URZ, 0xc0, !UPT ;  /* 0x000000c01a1a7892 */ /* 0x000fc4000f8ec0ff */
[----:B------:R-:W-:Y:S02]  /*1450*/  USHF.R.U32.HI UR10, URZ, 0x1, UR37 ;  /* 0x00000001ff0a7899 */ /* 0x000fe40008011625 */
[----:B------:R-:W-:Y:S02]  /*1460*/  USHF.L.U32 UR49, UR9, UR49, URZ ;  /* 0x0000003109317299 */ /* 0x000fe400080006ff */
[----:B------:R-:W-:Y:S02]  /*1470*/  USHF.L.U32 UR45, UR11, UR45, URZ ;  /* 0x0000002d0b2d7299 */ /* 0x000fe400080006ff */
[----:B------:R-:W-:Y:S01]  /*1480*/  USHF.L.U32 UR48, UR12, UR48, URZ ;  /* 0x000000300c307299 */ /* 0x000fe200080006ff */
[----:B-12---:R-:W-:Y:S11]  /*1490*/  BRA.U UP4, `(.L_x_18) ;  /* 0x0000000104b47547 */ /* 0x006ff6000b800000 */
[----:B------:R-:W-:Y:S02]  /*14a0*/  R2UR UR18, R90 ;  /* 0x000000005a1272ca */ /* 0x000fe400000e0000 */
[----:B------:R-:W-:-:S11]  /*14b0*/  R2UR UR19, R91 ;  /* 0x000000005b1372ca */ /* 0x000fd600000e0000 */
[----:B------:R-:W-:Y:S02]  /*14c0*/  UISETP.NE.AND UP0, UPT, UR18, URZ, UPT ;  /* 0x000000ff1200728c */ /* 0x000fe4000bf05270 */
[----:B------:R-:W-:Y:S02]  /*14d0*/  ULOP3.LUT UR4, UR19, 0x2, URZ, 0x3c, !UPT ;  /* 0x0000000213047892 */ /* 0x000fe4000f8e3cff */
[----:B------:R-:W-:Y:S02]  /*14e0*/  UISETP.GT.U32.AND UP1, UPT, UR19, 0x1, UP0 ;  /* 0x000000011300788c */ /* 0x000fe40008724070 */
[----:B------:R-:W-:Y:S02]  /*14f0*/  UISETP.NE.AND UP2, UPT, UR18, 0x1, UPT ;  /* 0x000000011200788c */ /* 0x000fe4000bf45270 */
[----:B------:R-:W-:Y:S02]  /*1500*/  UISETP.GT.U32.AND UP0, UPT, UR4, 0x1, UP0 ;  /* 0x000000010400788c */ /* 0x000fe40008704070 */
[----:B------:R-:W-:-:S02]  /*1510*/  USEL UR7, URZ, 0x1, UP1 ;  /* 0x00000001ff077887 */ /* 0x000fc40008800000 */
[----:B------:R-:W-:Y:S02]  /*1520*/  USEL UR8, URZ, 0x2, UP1 ;  /* 0x00000002ff087887 */ /* 0x000fe40008800000 */
[----:B------:R-:W-:Y:S02]  /*1530*/  UISETP.GT.U32.AND UP1, UPT, UR19, 0x1, UP2 ;  /* 0x000000011300788c */ /* 0x000fe40009724070 */
[----:B------:R-:W-:Y:S02]  /*1540*/  USEL UR13, URZ, 0x4, UP0 ;  /* 0x00000004ff0d7887 */ /* 0x000fe40008000000 */
[----:B------:R-:W-:Y:S02]  /*1550*/  USEL UR16, URZ, 0x8, UP0 ;  /* 0x00000008ff107887 */ /* 0x000fe40008000000 */
[----:B------:R-:W-:Y:S02]  /*1560*/  UISETP.GT.U32.AND UP0, UPT, UR4, 0x1, UP2 ;  /* 0x000000010400788c */ /* 0x000fe40009704070 */
[----:B------:R-:W-:-:S02]  /*1570*/  USEL UR6, URZ, 0x10, UP1 ;  /* 0x00000010ff067887 */ /* 0x000fc40008800000 */
[----:B------:R-:W-:Y:S02]  /*1580*/  USEL UR12, URZ, 0x20, UP1 ;  /* 0x00000020ff0c7887 */ /* 0x000fe40008800000 */
[----:B------:R-:W-:Y:S02]  /*1590*/  UISETP.NE.AND UP1, UPT, UR18, 0x2, UPT ;  /* 0x000000021200788c */ /* 0x000fe4000bf25270 */
[----:B------:R-:W-:Y:S02]  /*15a0*/  USEL UR15, URZ, 0x40, UP0 ;  /* 0x00000040ff0f7887 */ /* 0x000fe40008000000 */
[----:B------:R-:W-:Y:S02]  /*15b0*/  USEL UR17, URZ, 0x80, UP0 ;  /* 0x00000080ff117887 */ /* 0x000fe40008000000 */
[----:B------:R-:W-:Y:S02]  /*15c0*/  UISETP.GT.U32.AND UP0, UPT, UR19, 0x1, UP1 ;  /* 0x000000011300788c */ /* 0x000fe40008f04070 */
[----:B------:R-:W-:-:S02]  /*15d0*/  UISETP.NE.AND UP2, UPT, UR18, 0x3, UPT ;  /* 0x000000031200788c */ /* 0x000fc4000bf45270 */
[----:B------:R-:W-:Y:S02]  /*15e0*/  USEL UR5, URZ, 0x100, UP0 ;  /* 0x00000100ff057887 */ /* 0x000fe40008000000 */
[----:B------:R-:W-:Y:S02]  /*15f0*/  USEL UR11, URZ, 0x200, UP0 ;  /* 0x00000200ff0b7887 */ /* 0x000fe40008000000 */
[----:B------:R-:W-:Y:S02]  /*1600*/  UISETP.GT.U32.AND UP0, UPT, UR19, 0x1, UP2 ;  /* 0x000000011300788c */ /* 0x000fe40009704070 */
[----:B------:R-:W-:Y:S02]  /*1610*/  UIADD3 UR5, UPT, UPT, UR5, UR6, UR7 ;  /* 0x0000000605057290 */ /* 0x000fe4000fffe007 */
[----:B------:R-:W-:Y:S02]  /*1620*/  USEL UR9, URZ, 0x1000, UP0 ;  /* 0x00001000ff097887 */ /* 0x000fe40008000000 */
[----:B------:R-:W-:-:S02]  /*1630*/  USEL UR14, URZ, 0x2000, UP0 ;  /* 0x00002000ff0e7887 */ /* 0x000fc40008000000 */
[----:B------:R-:W-:Y:S02]  /*1640*/  UIADD3 UR5, UPT, UPT, UR8, UR9, UR5 ;  /* 0x0000000908057290 */ /* 0x000fe4000fffe005 */
[----:B------:R-:W-:Y:S02]  /*1650*/  UISETP.GT.U32.AND UP1, UPT, UR4, 0x1, UP1 ;  /* 0x000000010400788c */ /* 0x000fe40008f24070 */
[----:B------:R-:W-:Y:S02]  /*1660*/  UIADD3 UR5, UPT, UPT, UR11, UR12, UR5 ;  /* 0x0000000c0b057290 */ /* 0x000fe4000fffe005 */
[----:B------:R-:W-:Y:S02]  /*1670*/  UISETP.GT.U32.AND UP0, UPT, UR4, 0x1, UP2 ;  /* 0x000000010400788c */ /* 0x000fe40009704070 */
[----:B------:R-:W-:Y:S02]  /*1680*/  USEL UR4, URZ, 0x400, UP1 ;  /* 0x00000400ff047887 */ /* 0x000fe40008800000 */
[----:B------:R-:W-:-:S02]  /*1690*/  UIADD3 UR5, UPT, UPT, UR13, UR14, UR5 ;  /* 0x0000000e0d057290 */ /* 0x000fc4000fffe005 */
[----:B------:R-:W-:Y:S02]  /*16a0*/  USEL UR6, URZ, 0x4000, UP0 ;  /* 0x00004000ff067887 */ /* 0x000fe40008000000 */
[----:B------:R-:W-:Y:S02]  /*16b0*/  UIADD3 UR5, UPT, UPT, UR4, UR15, UR5 ;  /* 0x0000000f04057290 */ /* 0x000fe4000fffe005 */
[----:B------:R-:W-:Y:S02]  /*16c0*/  USEL UR7, URZ, 0x800, UP1 ;  /* 0x00000800ff077887 */ /* 0x000fe40008800000 */
[----:B------:R-:W-:Y:S02]  /*16d0*/  ULOP3.LUT UR4, UR19, 0xfffffffe, URZ, 0xc0, !UPT ;  /* 0xfffffffe13047892 */ /* 0x000fe4000f8ec0ff */
[----:B------:R-:W-:Y:S02]  /*16e0*/  UIADD3 UR5, UPT, UPT, UR16, UR6, UR5 ;  /* 0x0000000610057290 */ /* 0x000fe4000fffe005 */
[----:B------:R-:W-:-:S02]  /*16f0*/  ULEA UR4, UR18, UR4, 0x2 ;  /* 0x0000000412047291 */ /* 0x000fc4000f8e10ff */
[----:B------:R-:W-:Y:S02]  /*1700*/  USEL UR6, URZ, 0x8000, UP0 ;  /* 0x00008000ff067887 */ /* 0x000fe40008000000 */
[----:B------:R-:W-:-:S03]  /*1710*/  UIADD3 UR5, UPT, UPT, UR7, UR17, UR5 ;  /* 0x0000001107057290 */ /* 0x000fc6000fffe005 */
[----:B------:R-:W-:Y:S01]  /*1720*/  UMOV UR7, 0x3 ;  /* 0x0000000300077882 */ /* 0x000fe20000000000 */
[----:B------:R-:W-:Y:S02]  /*1730*/  UIADD3 UR5, UPT, UPT, UR5, UR6, URZ ;  /* 0x0000000605057290 */ /* 0x000fe4000fffe0ff */
[----:B------:R-:W-:-:S04]  /*1740*/  USHF.L.U32 UR4, UR7, UR4, URZ ;  /* 0x0000000407047299 */ /* 0x000fc800080006ff */
[----:B------:R-:W-:Y:S02]  /*1750*/  IMAD.U32 R3, RZ, RZ, UR5 ;  /* 0x00000005ff037e24 */ /* 0x000fe4000f8e00ff */
[----:B------:R-:W-:-:S07]  /*1760*/  IMAD.U32 R2, RZ, RZ, UR4 ;  /* 0x00000004ff027e24 */ /* 0x000fce000f8e00ff */
.L_x_18:
[----:B------:R-:W-:-:S09]  /*1770*/  UISETP.GE.AND UP0, UPT, UR28, 0x1, UPT ;  /* 0x000000011c00788c */ /* 0x000fd2000bf06270 */
[----:B------:R-:W-:Y:S05]  /*1780*/  BRA.U !UP0, `(.L_x_19) ;  /* 0x0000000108d47547 */ /* 0x000fea000b800000 */
[----:B------:R-:W1:Y:S01]  /*1790*/  LDCU.128 UR12, c[0x0][0xf10] ;  /* 0x0001e200ff0c77ac */ /* 0x000e620008000c00 */
[----:B------:R-:W2:Y:S01]  /*17a0*/  LDCU UR6, c[0x0][0x370] ;  /* 0x00006e00ff0677ac */ /* 0x000ea20008000800 */
[----:B------:R-:W3:Y:S01]  /*17b0*/  LDCU UR5, c[0x0][0x374] ;  /* 0x00006e80ff0577ac */ /* 0x000ee20008000800 */
[----:B------:R-:W4:Y:S01]  /*17c0*/  LDCU UR29, c[0x0][0xf0c] ;  /* 0x0001e180ff1d77ac */ /* 0x000f220008000800 */
[----:B------:R-:W4:Y:S01]  /*17d0*/  LDCU UR7, c[0x0][0xf20] ;  /* 0x0001e400ff0777ac */ /* 0x000f220008000800 */
[----:B------:R-:W4:Y:S01]  /*17e0*/  LDCU.64 UR8, c[0x0][0xf28] ;  /* 0x0001e500ff0877ac */ /* 0x000f220008000a00 */
[----:B-1----:R-:W-:Y:S02]  /*17f0*/  UISETP.NE.AND UP0, UPT, UR14, 0x1, UPT ;  /* 0x000000010e00788c */ /* 0x002fe4000bf05270 */
[----:B---3--:R-:W-:Y:S02]  /*1800*/  UIMAD.WIDE.U32 UR16, UR5, UR15, URZ ;  /* 0x0000000f051072a5 */ /* 0x008fe4000f8e00ff */
[----:B--2---:R-:W-:-:S02]  /*1810*/  UIMAD.WIDE.U32 UR20, UR6, UR12, URZ ;  /* 0x0000000c061472a5 */ /* 0x004fc4000f8e00ff */
[----:B----4-:R-:W-:Y:S02]  /*1820*/  UISETP.NE.AND UP1, UPT, UR29, 0x1, UPT ;  /* 0x000000011d00788c */ /* 0x010fe4000bf25270 */
[----:B------:R-:W-:Y:S01]  /*1830*/  UISETP.NE.AND UP2, UPT, UR28, 0x1, UPT ;  /* 0x000000011c00788c */ /* 0x000fe2000bf45270 */
[----:B------:R-:W-:Y:S02]  /*1840*/  UMOV UR16, UR17 ;  /* 0x0000001100107c82 */ /* 0x000fe40008000000 */
[----:B------:R-:W-:Y:S01]  /*1850*/  UMOV UR20, UR21 ;  /* 0x0000001500147c82 */ /* 0x000fe20008000000 */
[----:B------:R-:W-:Y:S02]  /*1860*/  @UP0 USHF.R.U32.HI UR5, URZ, UR7, UR16 ;  /* 0x00000007ff050299 */ /* 0x000fe40008011610 */
[----:B------:R-:W-:Y:S02]  /*1870*/  UIMAD.WIDE.U32 UR22, UR25, UR15, URZ ;  /* 0x0000000f191672a5 */ /* 0x000fe4000f8e00ff */
[----:B------:R-:W-:-:S02]  /*1880*/  UIMAD.WIDE.U32 UR16, UR5, UR8, URZ ;  /* 0x00000008051072a5 */ /* 0x000fc4000f8e00ff */
[----:B------:R-:W-:Y:S02]  /*1890*/  @UP1 USHF.R.U32.HI UR6, URZ, UR13, UR20 ;  /* 0x0000000dff061299 */ /* 0x000fe40008011614 */
[----:B------:R-:W-:Y:S02]  /*18a0*/  UIMAD.WIDE.U32 UR18, UR27, UR12, URZ ;  /* 0x0000000c1b1272a5 */ /* 0x000fe4000f8e00ff */
[----:B------:R-:W-:Y:S01]  /*18b0*/  UIMAD.WIDE.U32 UR20, UR6, UR8, URZ ;  /* 0x00000008061472a5 */ /* 0x000fe2000f8e00ff */
[----:B------:R-:W-:Y:S01]  /*18c0*/  UMOV UR4, UR23 ;  /* 0x0000001700047c82 */ /* 0x000fe20008000000 */
[----:B------:R-:W-:Y:S01]  /*18d0*/  UMOV UR16, UR17 ;  /* 0x0000001100107c82 */ /* 0x000fe20008000000 */
[----:B------:R-:W-:Y:S02]  /*18e0*/  USHF.R.U32.HI UR4, URZ, UR7, UR4 ;  /* 0x00000007ff047299 */ /* 0x000fe40008011604 */
[----:B------:R-:W-:Y:S01]  /*18f0*/  @UP2 USHF.R.U32.HI UR5, URZ, UR9, UR16 ;  /* 0x00000009ff052299 */ /* 0x000fe20008011610 */
[----:B------:R-:W-:Y:S01]  /*1900*/  UMOV UR18, UR19 ;  /* 0x0000001300127c82 */ /* 0x000fe20008000000 */
[----:B------:R-:W-:Y:S01]  /*1910*/  UMOV UR20, UR21 ;  /* 0x0000001500147c82 */ /* 0x000fe20008000000 */
[----:B------:R-:W-:-:S02]  /*1920*/  USHF.R.U32.HI UR13, URZ, UR13, UR18 ;  /* 0x0000000dff0d7299 */ /* 0x000fc40008011612 */
[----:B------:R-:W-:Y:S02]  /*1930*/  USEL UR4, UR25, UR4, !UP0 ;  /* 0x0000000419047287 */ /* 0x000fe4000c000000 */
[----:B------:R-:W-:Y:S02]  /*1940*/  @UP2 USHF.R.U32.HI UR6, URZ, UR9, UR20 ;  /* 0x00000009ff062299 */ /* 0x000fe40008011614 */
[----:B------:R-:W-:Y:S02]  /*1950*/  UIMAD UR7, UR5, UR28, URZ ;  /* 0x0000001c050772a4 */ /* 0x000fe4000f8e02ff */
[----:B------:R-:W-:Y:S02]  /*1960*/  USEL UR5, UR27, UR13, !UP1 ;  /* 0x0000000d1b057287 */ /* 0x000fe4000c800000 */
[----:B------:R-:W-:Y:S02]  /*1970*/  UIMAD UR11, UR6, UR28, URZ ;  /* 0x0000001c060b72a4 */ /* 0x000fe4000f8e02ff */
[----:B------:R-:W-:-:S02]  /*1980*/  UISETP.GE.AND UP0, UPT, UR4, UR7, UPT ;  /* 0x000000070400728c */ /* 0x000fc4000bf06270 */
[----:B------:R-:W-:Y:S02]  /*1990*/  UIMAD.WIDE.U32 UR12, UR4, UR8, URZ ;  /* 0x00000008040c72a5 */ /* 0x000fe4000f8e00ff */
[----:B------:R-:W-:Y:S02]  /*19a0*/  UISETP.GE.OR UP0, UPT, UR5, UR11, UP0 ;  /* 0x0000000b0500728c */ /* 0x000fe40008706670 */
[----:B------:R-:W-:Y:S02]  /*19b0*/  UIMAD.WIDE.U32 UR16, UR5, UR8, URZ ;  /* 0x00000008051072a5 */ /* 0x000fe4000f8e00ff */
[----:B------:R-:W-:Y:S01]  /*19c0*/  UIADD3 UR11, UPT, UPT, -UR4, URZ, URZ ;  /* 0x000000ff040b7290 */ /* 0x000fe2000fffe1ff */
[----:B------:R-:W-:Y:S01]  /*19d0*/  UMOV UR8, UR13 ;  /* 0x0000000d00087c82 */ /* 0x000fe20008000000 */
[----:B------:R-:W-:Y:S02]  /*19e0*/  UIADD3 UR12, UPT, UPT, -UR5, URZ, URZ ;  /* 0x000000ff050c7290 */ /* 0x000fe4000fffe1ff */
[----:B------:R-:W-:-:S03]  /*19f0*/  USHF.R.U32.HI UR8, URZ, UR9, UR8 ;  /* 0x00000009ff087299 */ /* 0x000fc60008011608 */
[----:B------:R-:W-:Y:S01]  /*1a00*/  @!UP0 UMOV UR7, UR17 ;  /* 0x0000001100078c82 */ /* 0x000fe20008000000 */
[----:B------:R-:W-:Y:S02]  /*1a10*/  UIMAD UR25, UR14, UR11, UR25 ;  /* 0x0000000b0e1972a4 */ /* 0x000fe4000f8e0219 */
[----:B------:R-:W-:Y:S02]  /*1a20*/  USEL UR8, UR4, UR8, !UP2 ;  /* 0x0000000804087287 */ /* 0x000fe4000d000000 */
[----:B------:R-:W-:Y:S02]  /*1a30*/  @!UP0 USHF.R.U32.HI UR7, URZ, UR9, UR7 ;  /* 0x00000009ff078299 */ /* 0x000fe40008011607 */
[----:B------:R-:W-:Y:S02]  /*1a40*/  UIADD3 UR9, UPT, UPT, -UR8, URZ, URZ ;  /* 0x000000ff08097290 */ /* 0x000fe4000fffe1ff */
[----:B------:R-:W-:Y:S02]  /*1a50*/  @!UP0 USEL UR7, UR5, UR7, !UP2 ;  /* 0x0000000705078287 */ /* 0x000fe4000d000000 */
[----:B------:R-:W-:-:S02]  /*1a60*/  UIMAD UR9, UR28, UR9, UR4 ;  /* 0x000000091c0972a4 */ /* 0x000fc4000f8e0204 */
[----:B------:R-:W-:Y:S02]  /*1a70*/  @!UP0 UIADD3 UR8, UPT, UPT, UR8, -UR7, URZ ;  /* 0x8000000708088290 */ /* 0x000fe4000fffe0ff */
[----:B------:R-:W-:Y:S02]  /*1a80*/  @!UP0 UIMAD UR6, UR9, UR6, UR7 ;  /* 0x00000006090682a4 */ /* 0x000fe4000f8e0207 */
[----:B------:R-:W-:Y:S02]  /*1a90*/  @!UP0 UIMAD UR4, UR8, UR28, UR5 ;  /* 0x0000001c080482a4 */ /* 0x000fe4000f8e0205 */
[----:B------:R-:W-:Y:S02]  /*1aa0*/  UIMAD UR27, UR29, UR12, UR27 ;  /* 0x0000000c1d1b72a4 */ /* 0x000fe4000f8e021b */
[----:B------:R-:W-:Y:S01]  /*1ab0*/  UIMAD UR25, UR4, UR14, UR25 ;  /* 0x0000000e041972a4 */ /* 0x000fe2000f8e0219 */
[----:B------:R-:W-:Y:S02]  /*1ac0*/  @!UP0 UMOV UR5, UR6 ;  /* 0x0000000600058c82 */ /* 0x000fe40008000000 */
[----:B------:R-:W-:-:S12]  /*1ad0*/  UIMAD UR27, UR5, UR29, UR27 ;  /* 0x0000001d051b72a4 */ /* 0x000fd8000f8e021b */
.L_x_19:
[----:B------:R-:W-:-:S09]  /*1ae0*/  UISETP.NE.AND UP0, UPT, UR31, 0x1, UPT ;  /* 0x000000011f00788c */ /* 0x000fd2000bf05270 */
[----:B------:R-:W-:Y:S05]  /*1af0*/  BRA.U UP0, `(.L_x_20) ;  /* 0x0000000100447547 */ /* 0x000fea000b800000 */
[----:B------:R-:W1:Y:S01]  /*1b00*/  LDCU.128 UR12, c[0x0][0xf10] ;  /* 0x0001e200ff0c77ac */ /* 0x000e620008000c00 */
[----:B------:R-:W2:Y:S01]  /*1b10*/  LDCU UR8, c[0x0][0xf0c] ;  /* 0x0001e180ff0877ac */ /* 0x000ea20008000800 */
[----:B------:R-:W3:Y:S01]  /*1b20*/  LDCU UR9, c[0x0][0xf20] ;  /* 0x0001e400ff0977ac */ /* 0x000ee20008000800 */
[----:B-1----:R-:W-:Y:S02]  /*1b30*/  UIMAD.WIDE.U32 UR6, UR27, UR12, URZ ;  /* 0x0000000c1b0672a5 */ /* 0x002fe4000f8e00ff */
[----:B------:R-:W-:Y:S02]  /*1b40*/  UIMAD.WIDE.U32 UR4, UR25, UR15, URZ ;  /* 0x0000000f190472a5 */ /* 0x000fe4000f8e00ff */
[----:B--2---:R-:W-:Y:S02]  /*1b50*/  UISETP.NE.AND UP1, UPT, UR8, 0x1, UPT ;  /* 0x000000010800788c */ /* 0x004fe4000bf25270 */
[----:B------:R-:W-:Y:S01]  /*1b60*/  UISETP.NE.AND UP0, UPT, UR14, 0x1, UPT ;  /* 0x000000010e00788c */ /* 0x000fe2000bf05270 */
[----:B------:R-:W-:-:S02]  /*1b70*/  UMOV UR6, UR7 ;  /* 0x0000000700067c82 */ /* 0x000fc40008000000 */
[----:B------:R-:W-:Y:S01]  /*1b80*/  UMOV UR4, UR5 ;  /* 0x0000000500047c82 */ /* 0x000fe20008000000 */
[----:B------:R-:W-:Y:S02]  /*1b90*/  USHF.R.U32.HI UR13, URZ, UR13, UR6 ;  /* 0x0000000dff0d7299 */ /* 0x000fe40008011606 */
[----:B---3--:R-:W-:Y:S02]  /*1ba0*/  USHF.R.U32.HI UR4, URZ, UR9, UR4 ;  /* 0x00000009ff047299 */ /* 0x008fe40008011604 */
[----:B------:R-:W-:Y:S02]  /*1bb0*/  USEL UR5, UR27, UR13, !UP1 ;  /* 0x0000000d1b057287 */ /* 0x000fe4000c800000 */
[----:B------:R-:W-:-:S04]  /*1bc0*/  USEL UR4, UR25, UR4, !UP0 ;  /* 0x0000000419047287 */ /* 0x000fc8000c000000 */
[----:B------:R-:W-:Y:S02]  /*1bd0*/  UIADD3 UR6, UPT, UPT, UR5, -UR4, URZ ;  /* 0x8000000405067290 */ /* 0x000fe4000fffe0ff */
[----:B------:R-:W-:Y:S02]  /*1be0*/  UIADD3 UR4, UPT, UPT, -UR5, UR4, URZ ;  /* 0x0000000405047290 */ /* 0x000fe4000fffe1ff */
[----:B------:R-:W-:Y:S02]  /*1bf0*/  UIMAD UR25, UR6, UR14, UR25 ;  /* 0x0000000e061972a4 */ /* 0x000fe4000f8e0219 */
[----:B------:R-:W-:-:S12]  /*1c00*/  UIMAD UR27, UR4, UR8, UR27 ;  /* 0x00000008041b72a4 */ /* 0x000fd8000f8e021b */
.L_x_20:
[----:B------:R-:W-:Y:S05]  /*1c10*/  BRA.U !UP6, `(.L_x_21) ;  /* 0x000000010e0c7547 */ /* 0x000fea000b800000 */
[----:B------:R-:W-:Y:S01]  /*1c20*/  UCGABAR_WAIT ;  /* 0x0000000000007dc7 */ /* 0x000fe20008000000 */
[----:B------:R-:W-:Y:S01]  /*1c30*/  CCTL.IVALL ;  /* 0x00000000ff00798f */ /* 0x000fe20002000000 */
[----:B------:R-:W-:Y:S05]  /*1c40*/  BRA `(.L_x_22) ;  /* 0x0000000000047947 */ /* 0x000fea0003800000 */
.L_x_21:
[----:B------:R-:W-:Y:S06]  /*1c50*/  BAR.SYNC.DEFER_BLOCKING 0x0 ;  /* 0x0000000000007b1d */ /* 0x000fec0000010000 */
.L_x_22:
[----:B------:R-:W-:Y:S05]  /*1c60*/  BRA.U UP5, `(.L_x_23) ;  /* 0x0000001905647547 */ /* 0x000fea000b800000 */
[----:B------:R-:W1:Y:S01]  /*1c70*/  LDCU UR6, c[0x0][0x38c] ;  /* 0x00007180ff0677ac */ /* 0x000e620008000800 */
[----:B------:R-:W2:Y:S01]  /*1c80*/  S2UR UR8, SR_CgaCtaId ;  /* 0x00000000000879c3 */ /* 0x000ea20000008800 */
[----:B------:R-:W-:Y:S01]  /*1c90*/  PLOP3.LUT P2, PT, PT, PT, UP3, 0x80, 0x8 ;  /* 0x000000000008781c */ /* 0x000fe20003f4f038 */
[----:B------:R-:W-:Y:S01]  /*1ca0*/  IMAD.MOV.U32 R12, RZ, RZ, 0x1 ;  /* 0x00000001ff0c7424 */ /* 0x000fe200078e00ff */
[----:B------:R-:W-:Y:S01]  /*1cb0*/  UMOV UR7, 0x400 ;  /* 0x0000040000077882 */ /* 0x000fe20000000000 */
[----:B------:R-:W-:Y:S01]  /*1cc0*/  UISETP.NE.AND UP1, UPT, UR24, URZ, UPT ;  /* 0x000000ff1800728c */ /* 0x000fe2000bf25270 */
[----:B------:R-:W-:Y:S02]  /*1cd0*/  ISETP.NE.AND P3, PT, R0, RZ, P4 ;  /* 0x000000ff0000720c */ /* 0x000fe40002765270 */
[----:B------:R-:W-:Y:S02]  /*1ce0*/  CS2R R10, SRZ ;  /* 0x00000000000a7805 */ /* 0x000fe4000001ff00 */
[----:B------:R-:W-:Y:S01]  /*1cf0*/  PLOP3.LUT P2, PT, P2, PT, PT, 0x8, 0x80 ;  /* 0x000000000080781c */ /* 0x000fe2000174e170 */
[----:B------:R-:W-:Y:S01]  /*1d00*/  IMAD.MOV.U32 R9, RZ, RZ, RZ ;  /* 0x000000ffff097224 */ /* 0x000fe200078e00ff */
[----:B------:R-:W3:Y:S01]  /*1d10*/  LDCU UR61, c[0x0][0x370] ;  /* 0x00006e00ff3d77ac */ /* 0x000ee20008000800 */
[----:B------:R-:W-:Y:S01]  /*1d20*/  IMAD.MOV.U32 R8, RZ, RZ, 0x1 ;  /* 0x00000001ff087424 */ /* 0x000fe200078e00ff */
[----:B------:R-:W4:Y:S01]  /*1d30*/  LDCU.64 UR46, c[0x0][0x348] ;  /* 0x00006900ff2e77ac */ /* 0x000f220008000a00 */
[----:B-1----:R-:W-:-:S02]  /*1d40*/  UIADD3 UR5, UPT, UPT, UR6, 0x7f, URZ ;  /* 0x0000007f06057890 */ /* 0x002fc4000fffe0ff */
[----:B------:R-:W-:Y:S02]  /*1d50*/  ULEA UR67, UR30, UR67, 0x1 ;  /* 0x000000431e437291 */ /* 0x000fe4000f8e08ff */
[----:B------:R-:W-:Y:S02]  /*1d60*/  USHF.R.S32.HI UR4, URZ, 0x1f, UR5 ;  /* 0x0000001fff047899 */ /* 0x000fe40008011405 */
[----:B------:R-:W-:Y:S02]  /*1d70*/  ULEA UR66, UR30, UR66, 0x2 ;  /* 0x000000421e427291 */ /* 0x000fe4000f8e10ff */
[----:B------:R-:W-:Y:S02]  /*1d80*/  ULEA.HI UR4, UR4, UR5, URZ, 0x7 ;  /* 0x0000000504047291 */ /* 0x000fe4000f8f38ff */
[----:B--2---:R-:W-:Y:S02]  /*1d90*/  ULEA UR7, UR8, UR7, 0x18 ;  /* 0x0000000708077291 */ /* 0x004fe4000f8ec0ff */
[----:B------:R-:W-:-:S02]  /*1da0*/  USHF.R.S32.HI UR63, URZ, 0x7, UR4 ;  /* 0x00000007ff3f7899 */ /* 0x000fc40008011404 */
[----:B------:R-:W-:Y:S02]  /*1db0*/  UIADD3 UR4, UPT, UPT, UR6, -0x1, URZ ;  /* 0xffffffff06047890 */ /* 0x000fe4000fffe0ff */
[----:B------:R-:W-:Y:S02]  /*1dc0*/  UISETP.LT.U32.AND UP0, UPT, UR63, 0x9, UPT ;  /* 0x000000093f00788c */ /* 0x000fe4000bf01070 */
[----:B------:R-:W-:Y:S02]  /*1dd0*/  UISETP.GE.U32.AND UP2, UPT, UR4, -0xff, UPT ;  /* 0xffffff010400788c */ /* 0x000fe4000bf46070 */
[----:B------:R-:W-:Y:S02]  /*1de0*/  USEL UR62, UR63, 0x9, UP0 ;  /* 0x000000093f3e7887 */ /* 0x000fe40008000000 */
[----:B------:R-:W-:Y:S02]  /*1df0*/  UIADD3 UR68, UPT, UPT, UR6, 0xfe, URZ ;  /* 0x000000fe06447890 */ /* 0x000fe4000fffe0ff */
[----:B------:R-:W-:Y:S01]  /*1e00*/  UIADD3 UR4, UPT, UPT, UR62, -0x1, URZ ;  /* 0xffffffff3e047890 */ /* 0x000fe2000fffe0ff */
[----:B------:R-:W1:Y:S04]  /*1e10*/  LDCU UR60, c[0x0][0x374] ;  /* 0x00006e80ff3c77ac */ /* 0x000e680008000800 */
[----:B------:R-:W-:-:S02]  /*1e20*/  @UP2 UIADD3 UR4, UPT, UPT, UR62, URZ, URZ ;  /* 0x000000ff3e042290 */ /* 0x000fc4000fffe0ff */
[----:B------:R-:W-:Y:S02]  /*1e30*/  USEL UR38, UR38, 0x2, UP1 ;  /* 0x0000000226267887 */ /* 0x000fe40008800000 */
[----:B------:R-:W-:Y:S02]  /*1e40*/  UIADD3 UR57, UPT, UPT, UR7, 0x6400, UR54 ;  /* 0x0000640007397890 */ /* 0x000fe4000fffe036 */
[----:B------:R-:W-:Y:S02]  /*1e50*/  UIADD3 UR56, UPT, UPT, UR7, 0x2a400, UR51 ;  /* 0x0002a40007387890 */ /* 0x000fe4000fffe033 */
[----:B------:R-:W-:Y:S02]  /*1e60*/  UIADD3 UR65, UPT, UPT, UR63, -UR62, URZ ;  /* 0x8000003e3f417290 */ /* 0x000fe4000fffe0ff */
[----:B------:R-:W-:Y:S02]  /*1e70*/  UIADD3 UR55, UPT, UPT, UR4, 0x1, URZ ;  /* 0x0000000104377890 */ /* 0x000fe4000fffe0ff */
[----:B------:R-:W-:Y:S01]  /*1e80*/  UIADD3 UR64, UPT, UPT, -UR4, URZ, URZ ;  /* 0x000000ff04407290 */ /* 0x000fe2000fffe1ff */
[----:B---34-:R-:W-:-:S11]  /*1e90*/  UMOV UR14, URZ ;  /* 0x000000ff000e7c82 */ /* 0x018fd60008000000 */
.L_x_47:
[----:B------:R-:W2:Y:S02]  /*1ea0*/  S2UR UR4, SR_CgaCtaId ;  /* 0x00000000000479c3 */ /* 0x000ea40000008800 */
[----:B--2---:R-:W-:-:S09]  /*1eb0*/  UISETP.NE.AND UP0, UPT, UR4, URZ, UPT ;  /* 0x000000ff0400728c */ /* 0x004fd2000bf05270 */
[----:B-1-3--:R-:W-:Y:S05]  /*1ec0*/  BRA.U UP0, `(.L_x_24) ;  /* 0x0000000100287547 */ /* 0x00afea000b800000 */
[----:B------:R-:W-:Y:S02]  /*1ed0*/  LEA R0, R9, UR7, 0x3 ;  /* 0x0000000709007c11 */ /* 0x000fe4000f8e18ff */
[----:B------:R-:W-:-:S04]  /*1ee0*/  SHF.L.U32 R3, R8, 0x1f, RZ ;  /* 0x0000001f08037819 */ /* 0x000fc800000006ff */
[----:B------:R-:W2:Y:S02]  /*1ef0*/  SYNCS.PHASECHK.TRANS64.TRYWAIT P0, [R0+URZ+0x120], R3 ;  /* 0x00012003000075a7 */ /* 0x000ea400080011ff */
[----:B--2---:R-:W-:Y:S05]  /*1f00*/  @!P0 BRA `(.L_x_25) ;  /* 0x0000007400488947 */ /* 0x004fea0003800000 */
.L_x_143:
[----:B------:R3:W-:Y:S01]  /*1f10*/  SYNCS.ARRIVE.TRANS64.A1T0 RZ, [R0+URZ+0x110], RZ ;  /* 0x000110ff00ff79a7 */ /* 0x0007e200081000ff */
[----:B------:R-:W-:-:S05]  /*1f20*/  VIADD R9, R9, 0x1 ;  /* 0x0000000109097836 */ /* 0x000fca0000000000 */
[----:B------:R-:W-:-:S04]  /*1f30*/  ISETP.NE.AND P0, PT, R9, 0x2, PT ;  /* 0x000000020900780c */ /* 0x000fc80003f05270 */
[----:B--2---:R-:W-:Y:S02]  /*1f40*/  SEL R3, RZ, 0x1, P0 ;  /* 0x00000001ff037807 */ /* 0x004fe40000000000 */
[----:B------:R-:W-:Y:S02]  /*1f50*/  SEL R9, R9, RZ, P0 ;  /* 0x000000ff09097207 */ /* 0x000fe40000000000 */
[----:B------:R-:W-:Y:S02]  /*1f60*/  LOP3.LUT R8, R8, R3, RZ, 0x3c, !PT ;  /* 0x0000000308087212 */ /* 0x000fe400078e3cff */
.L_x_24:
[----:B------:R-:W-:Y:S01]  /*1f70*/  ULEA UR4, UR14, UR7, 0x3 ;  /* 0x000000070e047291 */ /* 0x000fe2000f8e18ff */
[----:B---3--:R-:W-:Y:S01]  /*1f80*/  SHF.L.U32 R0, R12, 0x1f, RZ ;  /* 0x0000001f0c007819 */ /* 0x008fe200000006ff */
[----:B------:R-:W-:Y:S02]  /*1f90*/  UISETP.GE.U32.AND UP0, UPT, UR68, 0xff, UPT ;  /* 0x000000ff4400788c */ /* 0x000fe4000bf06070 */
[----:B------:R-:W-:Y:S02]  /*1fa0*/  ULEA UR35, UR25, UR67, 0x2 ;  /* 0x0000004319237291 */ /* 0x000fe4000f8e10ff */
[----:B------:R-:W-:Y:S02]  /*1fb0*/  ULEA.HI UR11, UR25, UR25, URZ, 0x1 ;  /* 0x00000019190b7291 */ /* 0x000fe4000f8f08ff */
[----:B------:R-:W-:Y:S01]  /*1fc0*/  USHF.L.U32 UR35, UR35, 0x4, URZ ;  /* 0x0000000423237899 */ /* 0x000fe200080006ff */
[----:B------:R2:W3:Y:S01]  /*1fd0*/  SYNCS.PHASECHK.TRANS64.TRYWAIT P1, [UR4+0x48], R0 ;  /* 0x00004800ff0075a7 */ /* 0x0004e20008021104 */
[----:B------:R-:W-:-:S02]  /*1fe0*/  ULEA.HI UR4, UR27, UR27, URZ, 0x1 ;  /* 0x0000001b1b047291 */ /* 0x000fc4000f8f08ff */
[----:B------:R-:W-:Y:S02]  /*1ff0*/  USHF.R.S32.HI UR11, URZ, 0x1, UR11 ;  /* 0x00000001ff0b7899 */ /* 0x000fe4000801140b */
[----:B------:R-:W-:Y:S02]  /*2000*/  USHF.L.U32 UR43, UR4, 0x7, URZ ;  /* 0x00000007042b7899 */ /* 0x000fe400080006ff */
[----:B------:R-:W-:Y:S02]  /*2010*/  ULOP3.LUT UR27, UR4, 0xfffffffe, URZ, 0xc0, !UPT ;  /* 0xfffffffe041b7892 */ /* 0x000fe4000f8ec0ff */
[----:B------:R-:W-:Y:S02]  /*2020*/  ULOP3.LUT UR43, UR43, 0xffffff00, URZ, 0xc0, !UPT ;  /* 0xffffff002b2b7892 */ /* 0x000fe4000f8ec0ff */
[----:B------:R-:W-:Y:S02]  /*2030*/  ULOP3.LUT UR27, UR27, 0x1, UR69, 0xf8, !UPT ;  /* 0x000000011b1b7892 */ /* 0x000fe4000f8ef845 */
[----:B------:R-:W-:Y:S01]  /*2040*/  ULEA UR43, UR66, UR43, 0x5 ;  /* 0x0000002b422b7291 */ /* 0x000fe2000f8e28ff */
[----:B------:R-:W-:Y:S01]  /*2050*/  UMOV UR20, URZ ;  /* 0x000000ff00147c82 */ /* 0x000fe20008000000 */
[----:B------:R-:W-:Y:S10]  /*2060*/  BRA.U !UP0, `(.L_x_26) ;  /* 0x0000000508287547 */ /* 0x000ff4000b800000 */
[----:B------:R-:W-:Y:S01]  /*2070*/  UMOV UR15, UR64 ;  /* 0x00000040000f7c82 */ /* 0x000fe20008000000 */
[----:B------:R-:W-:Y:S01]  /*2080*/  UMOV UR4, UR14 ;  /* 0x0000000e00047c82 */ /* 0x000fe20008000000 */
[----:B------:R-:W-:Y:S01]  /*2090*/  UMOV UR28, 0xffffffff ;  /* 0xffffffff001c7882 */ /* 0x000fe20000000000 */
[----:B------:R-:W-:-:S05]  /*20a0*/  UMOV UR42, URZ ;  /* 0x000000ff002a7c82 */ /* 0x000fca0008000000 */
.L_x_34:
[----:B------:R-:W-:Y:S01]  /*20b0*/  ULEA UR5, UR4, UR7, 0x3 ;  /* 0x0000000704057291 */ /* 0x000fe2000f8e18ff */
[----:B---3--:R-:W-:Y:S01]  /*20c0*/  @P4 MOV R2, 0xa800 ;  /* 0x0000a80000024802 */ /* 0x008fe20000000f00 */
[----:B-123--:R-:W-:Y:S10]  /*20d0*/  @P1 BRA `(.L_x_27) ;  /* 0x00000000000c1947 */ /* 0x00eff40003800000 */
[----:B------:R-:W-:-:S04]  /*20e0*/  SHF.L.U32 R3, R12, 0x1f, RZ ;  /* 0x0000001f0c037819 */ /* 0x000fc800000006ff */
[----:B------:R-:W3:Y:S02]  /*20f0*/  SYNCS.PHASECHK.TRANS64.TRYWAIT P0, [UR5+0x48], R3 ;  /* 0x00004803ff0075a7 */ /* 0x000ee40008001105 */
[----:B---3--:R-:W-:Y:S05]  /*2100*/  @!P0 BRA `(.L_x_28) ;  /* 0x0000007000dc8947 */ /* 0x008fea0003800000 */
.L_x_27:
[----:B------:R3:W-:Y:S01]  /*2110*/  @P4 SYNCS.ARRIVE.TRANS64 RZ, [UR5], R2 ;  /* 0x00000002ffff49a7 */ /* 0x0007e20008000005 */
[----:B------:R-:W-:Y:S02]  /*2120*/  ULOP3.LUT UR6, UR38, 0x2, URZ, 0xfc, !UPT ;  /* 0x0000000226067892 */ /* 0x000fe4000f8efcff */
[----:B------:R-:W-:Y:S02]  /*2130*/  UIADD3 UR15, UPT, UPT, UR15, 0x1, URZ ;  /* 0x000000010f0f7890 */ /* 0x000fe4000fffe0ff */
[----:B------:R-:W-:Y:S02]  /*2140*/  UISETP.NE.AND UP0, UPT, UR6, 0x2, UPT ;  /* 0x000000020600788c */ /* 0x000fe4000bf05270 */
[----:B------:R-:W-:Y:S02]  /*2150*/  UIADD3 UR28, UPT, UPT, UR28, 0x1, URZ ;  /* 0x000000011c1c7890 */ /* 0x000fe4000fffe0ff */
[----:B------:R-:W-:-:S05]  /*2160*/  UISETP.NE.AND UP4, UPT, UR15, 0x1, UPT ;  /* 0x000000010f00788c */ /* 0x000fca000bf85270 */
[----:B------:R-:W-:Y:S05]  /*2170*/  BRA.U UP0, `(.L_x_29) ;  /* 0x0000000100047547 */ /* 0x000fea000b800000 */
[----:B-1----:R-:W-:Y:S05]  /*2180*/  BPT.TRAP 0x1 ;  /* 0x000000040000795c */ /* 0x002fea0000300000 */
.L_x_29:
[----:B------:R-:W-:Y:S04]  /*2190*/  BSSY.RECONVERGENT B0, `(.L_x_30) ;  /* 0x0000003000007945 */ /* 0x000fe80003800200 */
[----:B------:R-:W-:Y:S05]  /*21a0*/  @!P3 BRA `(.L_x_31) ;  /* 0x000000000004b947 */ /* 0x000fea0003800000 */
[----:B-1----:R-:W-:Y:S05]  /*21b0*/  BPT.TRAP 0x1 ;  /* 0x000000040000795c */ /* 0x002fea0000300000 */
.L_x_31:
[----:B-1----:R-:W-:Y:S05]  /*21c0*/  BSYNC.RECONVERGENT B0 ;  /* 0x0000000000007941 */ /* 0x002fea0003800200 */
.L_x_30:
[----:B------:R-:W-:Y:S01]  /*21d0*/  UIADD3 UR6, UPT, UPT, UR4, 0x1, URZ ;  /* 0x0000000104067890 */ /* 0x000fe2000fffe0ff */
[----:B------:R-:W-:Y:S01]  /*21e0*/  BSSY.RECONVERGENT B0, `(.L_x_32) ;  /* 0x000002e000007945 */ /* 0x000fe20003800200 */
[----:B------:R-:W-:Y:S02]  /*21f0*/  ELECT P0, URZ, PT ;  /* 0x0000000000ff782f */ /* 0x000fe40003800000 */
[----:B------:R-:W-:-:S04]  /*2200*/  UISETP.NE.AND UP0, UPT, UR6, 0x9, UPT ;  /* 0x000000090600788c */ /* 0x000fc8000bf05270 */
[----:B------:R-:W-:Y:S02]  /*2210*/  USEL UR8, URZ, 0x1, UP0 ;  /* 0x00000001ff087887 */ /* 0x000fe40008000000 */
[----:B------:R-:W-:-:S04]  /*2220*/  USEL UR14, UR6, URZ, UP0 ;  /* 0x000000ff060e7287 */ /* 0x000fc80008000000 */
[----:B------:R-:W-:Y:S01]  /*2230*/  ULEA UR6, UR14, UR7, 0x3 ;  /* 0x000000070e067291 */ /* 0x000fe2000f8e18ff */
[----:B------:R-:W-:-:S04]  /*2240*/  LOP3.LUT R12, R12, UR8, RZ, 0x3c, !PT ;  /* 0x000000080c0c7c12 */ /* 0x000fc8000f8e3cff */
[----:B--2---:R-:W-:-:S04]  /*2250*/  SHF.L.U32 R0, R12, 0x1f, RZ ;  /* 0x0000001f0c007819 */ /* 0x004fc800000006ff */
[----:B------:R1:W2:Y:S01]  /*2260*/  SYNCS.PHASECHK.TRANS64.TRYWAIT P1, [UR6+0x48], R0 ;  /* 0x00004800ff0075a7 */ /* 0x0002a20008021106 */
[----:B------:R-:W-:Y:S05]  /*2270*/  @!P0 BRA `(.L_x_33) ;  /* 0x0000000000908947 */ /* 0x000fea0003800000 */
[----:B------:R-:W-:Y:S02]  /*2280*/  USHF.L.U32 UR6, UR4, 0x9, URZ ;  /* 0x0000000904067899 */ /* 0x000fe400080006ff */
[----:B------:R-:W-:Y:S02]  /*2290*/  ULEA UR40, UR4, UR54, 0xe ;  /* 0x0000003604287291 */ /* 0x000fe4000f8e70ff */
[----:B------:R-:W-:Y:S02]  /*22a0*/  UIADD3 UR22, UP3, UPT, UR46, 0x80, URZ ;  /* 0x000000802e167890 */ /* 0x000fe4000ff7e0ff */
[----:B------:R-:W-:Y:S02]  /*22b0*/  ULEA UR32, UR4, UR51, 0xc ;  /* 0x0000003304207291 */ /* 0x000fe4000f8e60ff */
[----:B------:R-:W-:Y:S02]  /*22c0*/  UIADD3 UR20, UP2, UPT, UR46, 0x180, URZ ;  /* 0x000001802e147890 */ /* 0x000fe4000ff5e0ff */
[----:B------:R-:W-:-:S02]  /*22d0*/  UIADD3 UR18, UP1, UPT, UR46, 0x280, URZ ;  /* 0x000002802e127890 */ /* 0x000fc4000ff3e0ff */
[----:B------:R-:W-:Y:S02]  /*22e0*/  ULOP3.LUT UR24, UR50, UR6, URZ, 0xfc, !UPT ;  /* 0x0000000632187292 */ /* 0x000fe4000f8efcff */
[----:B------:R-:W-:Y:S02]  /*22f0*/  UIADD3 UR16, UP0, UPT, UR46, 0x380, URZ ;  /* 0x000003802e107890 */ /* 0x000fe4000ff1e0ff */
[----:B------:R-:W-:Y:S02]  /*2300*/  ULOP3.LUT UR8, UR6, UR37, URZ, 0xfc, !UPT ;  /* 0x0000002506087292 */ /* 0x000fe4000f8efcff */
[----:B------:R-:W-:Y:S02]  /*2310*/  ULOP3.LUT UR41, UR5, 0xfefffff8, URZ, 0xc0, !UPT ;  /* 0xfefffff805297892 */ /* 0x000fe4000f8ec0ff */
[----:B------:R-:W-:Y:S02]  /*2320*/  UIADD3.X UR23, UPT, UPT, URZ, UR47, URZ, UP3, !UPT ;  /* 0x0000002fff177290 */ /* 0x000fe40009ffe4ff */
[----:B------:R-:W-:-:S02]  /*2330*/  UIADD3 UR40, UPT, UPT, UR7, 0x6400, UR40 ;  /* 0x0000640007287890 */ /* 0x000fc4000fffe028 */
[----:B------:R-:W-:Y:S02]  /*2340*/  UPRMT UR6, URZ, 0x5410, UR49 ;  /* 0x00005410ff067896 */ /* 0x000fe40008000031 */
[----:B------:R-:W-:Y:S02]  /*2350*/  UIADD3.X UR21, UPT, UPT, URZ, UR47, URZ, UP2, !UPT ;  /* 0x0000002fff157290 */ /* 0x000fe400097fe4ff */
[----:B------:R-:W-:Y:S02]  /*2360*/  UIADD3 UR32, UPT, UPT, UR7, 0x2a400, UR32 ;  /* 0x0002a40007207890 */ /* 0x000fe4000fffe020 */
[----:B------:R-:W-:Y:S02]  /*2370*/  UPRMT UR31, URZ, 0x5410, UR48 ;  /* 0x00005410ff1f7896 */ /* 0x000fe40008000030 */
[----:B------:R-:W-:Y:S02]  /*2380*/  UIADD3.X UR19, UPT, UPT, URZ, UR47, URZ, UP1, !UPT ;  /* 0x0000002fff137290 */ /* 0x000fe40008ffe4ff */
[----:B------:R-:W-:-:S02]  /*2390*/  UIADD3 UR24, UPT, UPT, UR7, 0x33400, UR24 ;  /* 0x0003340007187890 */ /* 0x000fc4000fffe018 */
[----:B------:R-:W-:Y:S02]  /*23a0*/  UIADD3.X UR17, UPT, UPT, URZ, UR47, URZ, UP0, !UPT ;  /* 0x0000002fff117290 */ /* 0x000fe400087fe4ff */
[----:B------:R-:W-:Y:S02]  /*23b0*/  UPRMT UR30, URZ, 0x5410, UR45 ;  /* 0x00005410ff1e7896 */ /* 0x000fe4000800002d */
[----:B------:R-:W-:Y:S01]  /*23c0*/  UIADD3 UR8, UPT, UPT, UR7, 0x34600, UR8 ;  /* 0x0003460007087890 */ /* 0x000fe2000fffe008 */
[----:B------:R-:W-:Y:S01]  /*23d0*/  UMOV UR52, 0x0 ;  /* 0x0000000000347882 */ /* 0x000fe20000000000 */
[----:B------:R-:W-:Y:S01]  /*23e0*/  UMOV UR53, 0x10000000 ;  /* 0x1000000000357882 */ /* 0x000fe20000000000 */
[----:B------:R-:W-:Y:S01]  /*23f0*/  UMOV UR34, UR42 ;  /* 0x0000002a00227c82 */ /* 0x000fe20008000000 */
[----:B------:R-:W-:Y:S01]  /*2400*/  UMOV UR36, UR44 ;  /* 0x0000002c00247c82 */ /* 0x000fe20008000000 */
[----:B------:R-:W-:Y:S01]  /*2410*/  UMOV UR33, UR41 ;  /* 0x0000002900217c82 */ /* 0x000fe20008000000 */
[----:B------:R-:W-:Y:S01]  /*2420*/  UMOV UR29, UR44 ;  /* 0x0000002c001d7c82 */ /* 0x000fe20008000000 */
[----:B------:R-:W-:Y:S01]  /*2430*/  UMOV UR25, UR41 ;  /* 0x0000002900197c82 */ /* 0x000fe20008000000 */
[----:B------:R4:W-:Y:S01]  /*2440*/  UTMALDG.3D.MULTICAST.2CTA [UR40], [UR22], UR6, desc[UR52] ;  /* 0x00003428160073b4 */ /* 0x0009e20008211806 */
[----:B------:R-:W-:Y:S01]  /*2450*/  UMOV UR12, UR28 ;  /* 0x0000001c000c7c82 */ /* 0x000fe20008000000 */
[----:B------:R-:W-:Y:S01]  /*2460*/  UMOV UR13, UR44 ;  /* 0x0000002c000d7c82 */ /* 0x000fe20008000000 */
[----:B------:R-:W-:Y:S01]  /*2470*/  UMOV UR9, UR41 ;  /* 0x0000002900097c82 */ /* 0x000fe20008000000 */
[----:B------:R4:W-:Y:S01]  /*2480*/  UTMALDG.3D.MULTICAST.2CTA [UR32], [UR20], UR31, desc[UR52] ;  /* 0x00003420140073b4 */ /* 0x0009e2000821181f */
[----:B------:R4:W-:Y:S01]  /*2490*/  UTMALDG.4D.MULTICAST.2CTA [UR24], [UR18], UR6, desc[UR52] ;  /* 0x00003418120073b4 */ /* 0x0009e20008219806 */
[----:B------:R4:W-:Y:S02]  /*24a0*/  UTMALDG.4D.MULTICAST.2CTA [UR8], [UR16], UR30, desc[UR52] ;  /* 0x00003408100073b4 */ /* 0x0009e4000821981e */
[----:B----4-:R-:W-:Y:S01]  /*24b0*/  NOP ;  /* 0x0000000000007918 */ /* 0x010fe20000000000 */
.L_x_33:
[----:B------:R-:W-:Y:S05]  /*24c0*/  BSYNC.RECONVERGENT B0 ;  /* 0x0000000000007941 */ /* 0x000fea0003800200 */
.L_x_32:
[----:B------:R-:W-:Y:S01]  /*24d0*/  UIADD3 UR42, UPT, UPT, UR42, 0x80, URZ ;  /* 0x000000802a2a7890 */ /* 0x000fe2000fffe0ff */
[----:B------:R-:W-:Y:S01]  /*24e0*/  UMOV UR4, UR14 ;  /* 0x0000000e00047c82 */ /* 0x000fe20008000000 */
[----:B------:R-:W-:Y:S01]  /*24f0*/  UMOV UR20, UR55 ;  /* 0x0000003700147c82 */ /* 0x000fe20008000000 */
[----:B------:R-:W-:Y:S09]  /*2500*/  BRA.U UP4, `(.L_x_34) ;  /* 0xfffffff904e87547 */ /* 0x000ff2000b83ffff */
.L_x_26:
[----:B------:R-:W-:Y:S01]  /*2510*/  ULEA UR4, UR14, UR7, 0x3 ;  /* 0x000000070e047291 */ /* 0x000fe2000f8e18ff */
[----:B-12---:R-:W-:Y:S01]  /*2520*/  SHF.L.U32 R0, R12, 0x1f, RZ ;  /* 0x0000001f0c007819 */ /* 0x006fe200000006ff */
[----:B------:R-:W-:Y:S01]  /*2530*/  @!P2 SYNCS.ARRIVE.TRANS64.A1T0 RZ, [UR7+0xc8], RZ ;  /* 0x0000c8ffffffa9a7 */ /* 0x000fe20008100007 */
[----:B------:R-:W-:-:S06]  /*2540*/  UISETP.GT.AND UP0, UPT, UR63, UR62, UPT ;  /* 0x0000003e3f00728c */ /* 0x000fcc000bf04270 */
[----:B---3--:R1:W2:Y:S03]  /*2550*/  SYNCS.PHASECHK.TRANS64.TRYWAIT P1, [UR4+0x48], R0 ;  /* 0x00004800ff0075a7 */ /* 0x0082a60008021104 */
[----:B------:R-:W-:Y:S05]  /*2560*/  BRA.U !UP0, `(.L_x_35) ;  /* 0x0000000508187547 */ /* 0x000fea000b800000 */
[----:B------:R-:W-:Y:S01]  /*2570*/  UIADD3 UR28, UPT, UPT, UR65, UR20, URZ ;  /* 0x00000014411c7290 */ /* 0x000fe2000fffe0ff */
[----:B------:R-:W-:-:S11]  /*2580*/  UMOV UR5, UR14 ;  /* 0x0000000e00057c82 */ /* 0x000fd60008000000 */
.L_x_43:
[----:B------:R-:W-:Y:S01]  /*2590*/  ULEA UR6, UR5, UR7, 0x3 ;  /* 0x0000000705067291 */ /* 0x000fe2000f8e18ff */
[----:B--2---:R-:W-:Y:S01]  /*25a0*/  @P4 MOV R2, 0xa800 ;  /* 0x0000a80000024802 */ /* 0x004fe20000000f00 */
[----:B--23--:R-:W-:Y:S10]  /*25b0*/  @P1 BRA `(.L_x_36) ;  /* 0x00000000000c1947 */ /* 0x00cff40003800000 */
[----:B------:R-:W-:-:S04]  /*25c0*/  SHF.L.U32 R3, R12, 0x1f, RZ ;  /* 0x0000001f0c037819 */ /* 0x000fc800000006ff */
[----:B------:R-:W2:Y:S02]  /*25d0*/  SYNCS.PHASECHK.TRANS64.TRYWAIT P0, [UR6+0x48], R3 ;  /* 0x00004803ff0075a7 */ /* 0x000ea40008001106 */
[----:B--2---:R-:W-:Y:S05]  /*25e0*/  @!P0 BRA `(.L_x_37) ;  /* 0x0000006c00bc8947 */ /* 0x004fea0003800000 */
.L_x_36:
[----:B------:R2:W-:Y:S01]  /*25f0*/  @P4 SYNCS.ARRIVE.TRANS64 RZ, [UR6], R2 ;  /* 0x00000002ffff49a7 */ /* 0x0005e20008000006 */
[----:B------:R-:W-:-:S04]  /*2600*/  ULOP3.LUT UR4, UR38, 0x2, URZ, 0xfc, !UPT ;  /* 0x0000000226047892 */ /* 0x000fc8000f8efcff */
[----:B------:R-:W-:-:S09]  /*2610*/  UISETP.NE.AND UP0, UPT, UR4, 0x2, UPT ;  /* 0x000000020400788c */ /* 0x000fd2000bf05270 */
[----:B------:R-:W-:Y:S05]  /*2620*/  BRA.U UP0, `(.L_x_38) ;  /* 0x0000000100047547 */ /* 0x000fea000b800000 */
[----:B------:R-:W-:Y:S05]  /*2630*/  BPT.TRAP 0x1 ;  /* 0x000000040000795c */ /* 0x000fea0000300000 */
.L_x_38:
[----:B------:R-:W-:Y:S04]  /*2640*/  BSSY.RECONVERGENT B0, `(.L_x_39) ;  /* 0x0000003000007945 */ /* 0x000fe80003800200 */
[----:B------:R-:W-:Y:S05]  /*2650*/  @!P3 BRA `(.L_x_40) ;  /* 0x000000000004b947 */ /* 0x000fea0003800000 */
[----:B------:R-:W-:Y:S05]  /*2660*/  BPT.TRAP 0x1 ;  /* 0x000000040000795c */ /* 0x000fea0000300000 */
.L_x_40:
[----:B------:R-:W-:Y:S05]  /*2670*/  BSYNC.RECONVERGENT B0 ;  /* 0x0000000000007941 */ /* 0x000fea0003800200 */
.L_x_39:
        /* <DEDUP_REMOVED lines=8> */
[----:B-1----:R-:W-:-:S04]  /*2700*/  SHF.L.U32 R0, R12, 0x1f, RZ ;  /* 0x0000001f0c007819 */ /* 0x002fc800000006ff */
[----:B------:R1:W3:Y:S01]  /*2710*/  SYNCS.PHASECHK.TRANS64.TRYWAIT P1, [UR4+0x48], R0 ;  /* 0x00004800ff0075a7 */ /* 0x0002e20008021104 */
[----:B------:R-:W-:Y:S05]  /*2720*/  @!P0 BRA `(.L_x_42) ;  /* 0x0000000000948947 */ /* 0x000fea0003800000 */
[----:B------:R-:W-:Y:S02]  /*2730*/  UIADD3 UR12, UP3, UPT, UR46, 0x80, URZ ;  /* 0x000000802e0c7890 */ /* 0x000fe4000ff7e0ff */
[----:B------:R-:W-:Y:S02]  /*2740*/  UIADD3 UR8, UP2, UPT, UR46, 0x180, URZ ;  /* 0x000001802e087890 */ /* 0x000fe4000ff5e0ff */
[----:B------:R-:W-:Y:S02]  /*2750*/  USHF.L.U32 UR42, UR20, 0x7, URZ ;  /* 0x00000007142a7899 */ /* 0x000fe400080006ff */
[----:B------:R-:W-:Y:S02]  /*2760*/  ULOP3.LUT UR41, UR6, 0xfefffff8, URZ, 0xc0, !UPT ;  /* 0xfefffff806297892 */ /* 0x000fe4000f8ec0ff */
[----:B------:R-:W-:Y:S02]  /*2770*/  ULEA UR40, UR5, UR57, 0xe ;  /* 0x0000003905287291 */ /* 0x000fe4000f8e70ff */
[----:B------:R-:W-:-:S02]  /*2780*/  UIADD3.X UR13, UPT, UPT, URZ, UR47, URZ, UP3, !UPT ;  /* 0x0000002fff0d7290 */ /* 0x000fc40009ffe4ff */
[----:B------:R-:W-:Y:S02]  /*2790*/  UPRMT UR15, URZ, 0x5410, UR49 ;  /* 0x00005410ff0f7896 */ /* 0x000fe40008000031 */
[----:B------:R-:W-:Y:S02]  /*27a0*/  ULEA UR32, UR5, UR56, 0xc ;  /* 0x0000003805207291 */ /* 0x000fe4000f8e60ff */
[----:B------:R-:W-:Y:S02]  /*27b0*/  UIADD3.X UR9, UPT, UPT, URZ, UR47, URZ, UP2, !UPT ;  /* 0x0000002fff097290 */ /* 0x000fe400097fe4ff */
[----:B------:R-:W-:Y:S02]  /*27c0*/  UPRMT UR17, URZ, 0x5410, UR48 ;  /* 0x00005410ff117896 */ /* 0x000fe40008000030 */
[----:B------:R-:W-:Y:S01]  /*27d0*/  USHF.L.U32 UR4, UR5, 0x9, URZ ;  /* 0x0000000905047899 */ /* 0x000fe200080006ff */
[----:B------:R-:W-:Y:S01]  /*27e0*/  UMOV UR30, 0x0 ;  /* 0x00000000001e7882 */ /* 0x000fe20000000000 */
[----:B------:R-:W-:-:S02]  /*27f0*/  UMOV UR31, 0x10000000 ;  /* 0x10000000001f7882 */ /* 0x000fc40000000000 */
[----:B------:R-:W-:Y:S01]  /*2800*/  ULOP3.LUT UR16, UR50, UR4, URZ, 0xfc, !UPT ;  /* 0x0000000432107292 */ /* 0x000fe2000f8efcff */
[----:B------:R4:W-:Y:S01]  /*2810*/  UTMALDG.3D.MULTICAST.2CTA [UR40], [UR12], UR15, desc[UR30] ;  /* 0x00001e280c0073b4 */ /* 0x0009e2000821180f */
[----:B------:R-:W-:Y:S02]  /*2820*/  UIADD3 UR24, UP1, UPT, UR46, 0x280, URZ ;  /* 0x000002802e187890 */ /* 0x000fe4000ff3e0ff */
[----:B------:R-:W-:Y:S02]  /*2830*/  ULOP3.LUT UR4, UR4, UR37, URZ, 0xfc, !UPT ;  /* 0x0000002504047292 */ /* 0x000fe4000f8efcff */
[----:B------:R-:W-:Y:S01]  /*2840*/  UIADD3 UR22, UP0, UPT, UR46, 0x380, URZ ;  /* 0x000003802e167890 */ /* 0x000fe2000ff1e0ff */
[----:B------:R-:W-:Y:S01]  /*2850*/  UMOV UR36, UR44 ;  /* 0x0000002c00247c82 */ /* 0x000fe20008000000 */
[----:B------:R-:W-:Y:S01]  /*2860*/  UMOV UR33, UR41 ;  /* 0x0000002900217c82 */ /* 0x000fe20008000000 */
[----:B------:R-:W-:Y:S01]  /*2870*/  UMOV UR34, UR42 ;  /* 0x0000002a00227c82 */ /* 0x000fe20008000000 */
[----:B------:R-:W-:Y:S01]  /*2880*/  UIADD3.X UR25, UPT, UPT, URZ, UR47, URZ, UP1, !UPT ;  /* 0x0000002fff197290 */ /* 0x000fe20008ffe4ff */
[----:B------:R2:W-:Y:S01]  /*2890*/  UTMALDG.3D.MULTICAST.2CTA [UR32], [UR8], UR17, desc[UR30] ;  /* 0x00001e20080073b4 */ /* 0x0005e20008211811 */
[----:B------:R-:W-:-:S02]  /*28a0*/  UIADD3 UR16, UPT, UPT, UR7, 0x33400, UR16 ;  /* 0x0003340007107890 */ /* 0x000fc4000fffe010 */
[----:B------:R-:W-:Y:S01]  /*28b0*/  UIADD3.X UR23, UPT, UPT, URZ, UR47, URZ, UP0, !UPT ;  /* 0x0000002fff177290 */ /* 0x000fe200087fe4ff */
[----:B------:R-:W-:Y:S01]  /*28c0*/  UMOV UR18, UR26 ;  /* 0x0000001a00127c82 */ /* 0x000fe20008000000 */
[----:B------:R-:W-:Y:S01]  /*28d0*/  UMOV UR19, UR27 ;  /* 0x0000001b00137c82 */ /* 0x000fe20008000000 */
[----:B------:R-:W-:Y:S01]  /*28e0*/  UMOV UR21, UR44 ;  /* 0x0000002c00157c82 */ /* 0x000fe20008000000 */
[----:B----4-:R-:W-:Y:S01]  /*28f0*/  UMOV UR12, UR20 ;  /* 0x00000014000c7c82 */ /* 0x010fe20008000000 */
[----:B------:R-:W-:Y:S01]  /*2900*/  UMOV UR13, UR44 ;  /* 0x0000002c000d7c82 */ /* 0x000fe20008000000 */
[----:B--2---:R-:W-:Y:S02]  /*2910*/  UIADD3 UR8, UPT, UPT, UR7, 0x34600, UR4 ;  /* 0x0003460007087890 */ /* 0x004fe4000fffe004 */
[----:B------:R-:W-:Y:S01]  /*2920*/  UPRMT UR4, URZ, 0x5410, UR45 ;  /* 0x00005410ff047896 */ /* 0x000fe2000800002d */
[----:B------:R-:W-:Y:S01]  /*2930*/  UMOV UR17, UR41 ;  /* 0x0000002900117c82 */ /* 0x000fe20008000000 */
[----:B------:R-:W-:Y:S01]  /*2940*/  UMOV UR9, UR41 ;  /* 0x0000002900097c82 */ /* 0x000fe20008000000 */
[----:B------:R4:W-:Y:S06]  /*2950*/  UTMALDG.4D.MULTICAST.2CTA [UR16], [UR24], UR15, desc[UR30] ;  /* 0x00001e10180073b4 */ /* 0x0009ec000821980f */
[----:B------:R4:W-:Y:S02]  /*2960*/  UTMALDG.4D.MULTICAST.2CTA [UR8], [UR22], UR4, desc[UR30] ;  /* 0x00001e08160073b4 */ /* 0x0009e40008219804 */
[----:B----4-:R-:W-:Y:S01]  /*2970*/  NOP ;  /* 0x0000000000007918 */ /* 0x010fe20000000000 */
.L_x_42:
[----:B------:R-:W-:Y:S05]  /*2980*/  BSYNC.RECONVERGENT B0 ;  /* 0x0000000000007941 */ /* 0x000fea0003800200 */
.L_x_41:
[----:B------:R-:W-:Y:S01]  /*2990*/  UIADD3 UR20, UPT, UPT, UR20, 0x1, URZ ;  /* 0x0000000114147890 */ /* 0x000fe2000fffe0ff */
[----:B------:R-:W-:-:S03]  /*29a0*/  UMOV UR5, UR14 ;  /* 0x0000000e00057c82 */ /* 0x000fc60008000000 */
[----:B------:R-:W-:-:S09]  /*29b0*/  UISETP.NE.AND UP0, UPT, UR20, UR28, UPT ;  /* 0x0000001c1400728c */ /* 0x000fd2000bf05270 */
[----:B------:R-:W-:Y:S05]  /*29c0*/  BRA.U UP0, `(.L_x_43) ;  /* 0xfffffff900f07547 */ /* 0x000fea000b83ffff */
.L_x_35:
[C---:B------:R-:W-:Y:S01]  /*29d0*/  LEA R3, R11.reuse, UR7, 0x3 ;  /* 0x000000070b037c11 */ /* 0x040fe2000f8e18ff */
[----:B------:R-:W-:Y:S01]  /*29e0*/  NOP ;  /* 0x0000000000007918 */ /* 0x000fe20000000000 */
[----:B-1----:R-:W-:Y:S02]  /*29f0*/  SHF.L.U32 R0, R10, 0x1f, RZ ;  /* 0x0000001f0a007819 */ /* 0x002fe400000006ff */
[----:B------:R-:W-:Y:S02]  /*2a00*/  LEA R5, R11, UR7, 0x4 ;  /* 0x000000070b057c11 */ /* 0x000fe4000f8e20ff */
[----:B------:R-:W1:Y:S02]  /*2a10*/  SYNCS.PHASECHK.TRANS64.TRYWAIT P0, [R3+URZ+0xd0], R0 ;  /* 0x0000d000030075a7 */ /* 0x000e6400080011ff */
[----:B-1----:R-:W-:Y:S05]  /*2a20*/  @!P0 BRA `(.L_x_44) ;  /* 0x0000006800c48947 */ /* 0x002fea0003800000 */
.L_x_146:
[----:B------:R-:W4:Y:S01]  /*2a30*/  LDS.128 R4, [R5+0x140] ;  /* 0x0001400005047984 */ /* 0x000f220000000c00 */
[----:B------:R-:W-:Y:S01]  /*2a40*/  UISETP.GE.AND UP0, UPT, UR39, 0x1, UPT ;  /* 0x000000012700788c */ /* 0x000fe2000bf06270 */
[----:B------:R-:W-:Y:S01]  /*2a50*/  @!PT LDS RZ, [RZ] ;  /* 0x00000000fffff984 */ /* 0x000fe20000000800 */
[----:B------:R-:W-:Y:S01]  /*2a60*/  @!PT LDS RZ, [RZ] ;  /* 0x00000000fffff984 */ /* 0x000fe20000000800 */
[----:B------:R-:W-:Y:S01]  /*2a70*/  @!PT LDS RZ, [RZ] ;  /* 0x00000000fffff984 */ /* 0x000fe20000000800 */
[----:B------:R-:W-:Y:S01]  /*2a80*/  @!PT LDS RZ, [RZ] ;  /* 0x00000000fffff984 */ /* 0x000fe20000000800 */
[----:B------:R1:W-:Y:S06]  /*2a90*/  MEMBAR.ALL.CTA ;  /* 0x0000000000007992 */ /* 0x0003ec0000008000 */
[----:B-1----:R-:W1:Y:S01]  /*2aa0*/  FENCE.VIEW.ASYNC.S ;  /* 0x00000000000073c6 */ /* 0x002e620000000000 */
[----:B----4-:R-:W-:-:S13]  /*2ab0*/  LOP3.LUT P0, RZ, R6, 0x1, RZ, 0xc0, !PT ;  /* 0x0000000106ff7812 */ /* 0x010fda000780c0ff */
[----:B-1----:R-:W-:Y:S01]  /*2ac0*/  VOTEU.ANY UP1, P0 ;  /* 0x0000000000ff7886 */ /* 0x002fe20000020100 */
[----:B------:R-:W-:-:S13]  /*2ad0*/  PLOP3.LUT P0, PT, PT, PT, UP1, 0x80, 0x8 ;  /* 0x000000000008781c */ /* 0x000fda0003f0f018 */
[----:B------:R-:W-:Y:S02]  /*2ae0*/  @P0 LOP3.LUT R0, R5, 0xffff, RZ, 0xc0, !PT ;  /* 0x0000ffff05000812 */ /* 0x000fe400078ec0ff */
[----:B--2---:R-:W-:Y:S02]  /*2af0*/  @P0 MOV R2, R4 ;  /* 0x0000000400020202 */ /* 0x004fe40000000f00 */
[----:B------:R-:W-:Y:S01]  /*2b00*/  @P0 R2UR UR5, R0 ;  /* 0x00000000000502ca */ /* 0x000fe200000e0000 */
[----:B------:R-:W-:Y:S01]  /*2b10*/  VIADD R0, R3, 0xe0 ;  /* 0x000000e003007836 */ /* 0x000fe20000000000 */
[----:B------:R-:W-:Y:S02]  /*2b20*/  @P0 SHF.R.U32.HI R4, RZ, 0x10, R5 ;  /* 0x00000010ff040819 */ /* 0x000fe40000011605 */
[----:B------:R-:W-:Y:S02]  /*2b30*/  @P0 R2UR UR6, R2 ;  /* 0x00000000020602ca */ /* 0x000fe400000e0000 */
[----:B------:R-:W-:-:S02]  /*2b40*/  PRMT R0, RZ, 0x654, R0 ;  /* 0x00000654ff007816 */ /* 0x000fc40000000000 */
[----:B------:R-:W-:Y:S02]  /*2b50*/  @P0 R2UR UR4, R4 ;  /* 0x00000000040402ca */ /* 0x000fe400000e0000 */
[----:B------:R1:W-:Y:S03]  /*2b60*/  SYNCS.ARRIVE.TRANS64.RED.A1T0 RZ, [R0+URZ], RZ ;  /* 0x000000ff00ff79a7 */ /* 0x0003e600081004ff */
[----:B------:R-:W-:-:S04]  /*2b70*/  @UP1 UMOV UR58, UR5 ;  /* 0x00000005003a1c82 */ /* 0x000fc80008000000 */
[----:B------:R-:W-:-:S04]  /*2b80*/  @UP1 UMOV UR59, UR6 ;  /* 0x00000006003b1c82 */ /* 0x000fc80008000000 */
[----:B------:R-:W-:Y:S01]  /*2b90*/  @UP1 UMOV UR44, UR4 ;  /* 0x00000004002c1c82 */ /* 0x000fe20008000000 */
[----:B------:R-:W-:Y:S05]  /*2ba0*/  BRA.U !UP0, `(.L_x_45) ;  /* 0x0000000108d47547 */ /* 0x000fea000b800000 */
[----:B------:R-:W2:Y:S01]  /*2bb0*/  LDCU.128 UR16, c[0x0][0xf10] ;  /* 0x0001e200ff1077ac */ /* 0x000ea20008000c00 */
[----:B------:R-:W4:Y:S01]  /*2bc0*/  LDCU UR11, c[0x0][0xf20] ;  /* 0x0001e400ff0b77ac */ /* 0x000f220008000800 */
[----:B------:R-:W3:Y:S01]  /*2bd0*/  LDCU UR24, c[0x0][0xf0c] ;  /* 0x0001e180ff1877ac */ /* 0x000ee20008000800 */
[----:B------:R-:W1:Y:S01]  /*2be0*/  LDCU.64 UR8, c[0x0][0xf28] ;  /* 0x0001e500ff0877ac */ /* 0x000e620008000a00 */
[----:B------:R-:W-:Y:S02]  /*2bf0*/  UISETP.NE.AND UP3, UPT, UR39, 0x1, UPT ;  /* 0x000000012700788c */ /* 0x000fe4000bf65270 */
[----:B--2---:R-:W-:Y:S02]  /*2c00*/  UIMAD.WIDE.U32 UR12, UR60, UR19, URZ ;  /* 0x000000133c0c72a5 */ /* 0x004fe4000f8e00ff */
[----:B------:R-:W-:Y:S02]  /*2c10*/  UIMAD.WIDE.U32 UR4, UR61, UR16, URZ ;  /* 0x000000103d0472a5 */ /* 0x000fe4000f8e00ff */
[----:B------:R-:W-:-:S02]  /*2c20*/  UISETP.NE.AND UP0, UPT, UR18, 0x1, UPT ;  /* 0x000000011200788c */ /* 0x000fc4000bf05270 */
[----:B------:R-:W-:Y:S01]  /*2c30*/  UIMAD.WIDE.U32 UR22, UR58, UR19, URZ ;  /* 0x000000133a1672a5 */ /* 0x000fe2000f8e00ff */
[----:B------:R-:W-:Y:S02]  /*2c40*/  UMOV UR12, UR13 ;  /* 0x0000000d000c7c82 */ /* 0x000fe40008000000 */
[----:B------:R-:W-:Y:S01]  /*2c50*/  UMOV UR4, UR5 ;  /* 0x0000000500047c82 */ /* 0x000fe20008000000 */
[----:B----4-:R-:W-:Y:S02]  /*2c60*/  USHF.R.U32.HI UR12, URZ, UR11, UR12 ;  /* 0x0000000bff0c7299 */ /* 0x010fe4000801160c */
[----:B---3--:R-:W-:Y:S02]  /*2c70*/  UISETP.NE.AND UP2, UPT, UR24, 0x1, UPT ;  /* 0x000000011800788c */ /* 0x008fe4000bf45270 */
[----:B------:R-:W-:Y:S02]  /*2c80*/  USHF.R.U32.HI UR4, URZ, UR17, UR4 ;  /* 0x00000011ff047299 */ /* 0x000fe40008011604 */
[----:B------:R-:W-:-:S02]  /*2c90*/  USEL UR5, UR60, UR12, !UP0 ;  /* 0x0000000c3c057287 */ /* 0x000fc4000c000000 */
[----:B------:R-:W-:Y:S02]  /*2ca0*/  USEL UR6, UR61, UR4, !UP2 ;  /* 0x000000043d067287 */ /* 0x000fe4000d000000 */
[----:B-1----:R-:W-:Y:S01]  /*2cb0*/  UIMAD.WIDE.U32 UR12, UR5, UR8, URZ ;  /* 0x00000008050c72a5 */ /* 0x002fe2000f8e00ff */
[----:B------:R-:W-:Y:S01]  /*2cc0*/  UMOV UR4, UR23 ;  /* 0x0000001700047c82 */ /* 0x000fe20008000000 */
[----:B------:R-:W-:Y:S02]  /*2cd0*/  UIMAD.WIDE.U32 UR20, UR59, UR16, URZ ;  /* 0x000000103b1472a5 */ /* 0x000fe4000f8e00ff */
[----:B------:R-:W-:-:S03]  /*2ce0*/  UIMAD.WIDE.U32 UR22, UR6, UR8, URZ ;  /* 0x00000008061672a5 */ /* 0x000fc6000f8e00ff */
[----:B------:R-:W-:Y:S01]  /*2cf0*/  UMOV UR12, UR13 ;  /* 0x0000000d000c7c82 */ /* 0x000fe20008000000 */
[----:B------:R-:W-:Y:S02]  /*2d00*/  USHF.R.U32.HI UR4, URZ, UR11, UR4 ;  /* 0x0000000bff047299 */ /* 0x000fe40008011604 */
[----:B------:R-:W-:Y:S01]  /*2d10*/  @UP3 USHF.R.U32.HI UR5, URZ, UR9, UR12 ;  /* 0x00000009ff053299 */ /* 0x000fe2000801160c */
[----:B------:R-:W-:Y:S01]  /*2d20*/  UMOV UR20, UR21 ;  /* 0x0000001500147c82 */ /* 0x000fe20008000000 */
[----:B------:R-:W-:Y:S01]  /*2d30*/  UMOV UR22, UR23 ;  /* 0x0000001700167c82 */ /* 0x000fe20008000000 */
[----:B------:R-:W-:Y:S02]  /*2d40*/  USHF.R.U32.HI UR17, URZ, UR17, UR20 ;  /* 0x00000011ff117299 */ /* 0x000fe40008011614 */
[----:B------:R-:W-:Y:S02]  /*2d50*/  USEL UR4, UR58, UR4, !UP0 ;  /* 0x000000043a047287 */ /* 0x000fe4000c000000 */
[----:B------:R-:W-:-:S02]  /*2d60*/  @UP3 USHF.R.U32.HI UR6, URZ, UR9, UR22 ;  /* 0x00000009ff063299 */ /* 0x000fc40008011616 */
[----:B------:R-:W-:Y:S02]  /*2d70*/  UIMAD UR11, UR39, UR5, URZ ;  /* 0x00000005270b72a4 */ /* 0x000fe4000f8e02ff */
[----:B------:R-:W-:Y:S02]  /*2d80*/  USEL UR5, UR59, UR17, !UP2 ;  /* 0x000000113b057287 */ /* 0x000fe4000d000000 */
[----:B------:R-:W-:Y:S02]  /*2d90*/  UIMAD UR12, UR39, UR6, URZ ;  /* 0x00000006270c72a4 */ /* 0x000fe4000f8e02ff */
[----:B------:R-:W-:Y:S02]  /*2da0*/  UISETP.GE.AND UP0, UPT, UR4, UR11, UPT ;  /* 0x0000000b0400728c */ /* 0x000fe4000bf06270 */
[----:B------:R-:W-:Y:S02]  /*2db0*/  UIMAD.WIDE.U32 UR16, UR4, UR8, URZ ;  /* 0x00000008041072a5 */ /* 0x000fe4000f8e00ff */
[----:B------:R-:W-:-:S02]  /*2dc0*/  UISETP.GE.OR UP0, UPT, UR5, UR12, UP0 ;  /* 0x0000000c0500728c */ /* 0x000fc40008706670 */
        /* <DEDUP_REMOVED lines=19> */
.L_x_45:
[----:B------:R-:W2:Y:S02]  /*2f00*/  LDCU UR4, c[0x0][0xf30] ;  /* 0x0001e600ff0477ac */ /* 0x000ea40008000800 */
[----:B--2---:R-:W-:-:S09]  /*2f10*/  UISETP.NE.AND UP0, UPT, UR4, 0x1, UPT ;  /* 0x000000010400788c */ /* 0x004fd2000bf05270 */
[----:B------:R-:W-:Y:S05]  /*2f20*/  BRA.U UP0, `(.L_x_46) ;  /* 0x0000000100447547 */ /* 0x000fea000b800000 */
[----:B------:R-:W2:Y:S01]  /*2f30*/  LDCU.128 UR16, c[0x0][0xf10] ;  /* 0x0001e200ff1077ac */ /* 0x000ea20008000c00 */
[----:B------:R-:W4:Y:S01]  /*2f40*/  LDCU UR11, c[0x0][0xf0c] ;  /* 0x0001e180ff0b77ac */ /* 0x000f220008000800 */
[----:B------:R-:W1:Y:S01]  /*2f50*/  LDCU UR6, c[0x0][0xf20] ;  /* 0x0001e400ff0677ac */ /* 0x000e620008000800 */
[----:B--2---:R-:W-:Y:S02]  /*2f60*/  UIMAD.WIDE.U32 UR8, UR59, UR16, URZ ;  /* 0x000000103b0872a5 */ /* 0x004fe4000f8e00ff */
[----:B------:R-:W-:Y:S02]  /*2f70*/  UIMAD.WIDE.U32 UR4, UR58, UR19, URZ ;  /* 0x000000133a0472a5 */ /* 0x000fe4000f8e00ff */
[----:B----4-:R-:W-:Y:S02]  /*2f80*/  UISETP.NE.AND UP2, UPT, UR11, 0x1, UPT ;  /* 0x000000010b00788c */ /* 0x010fe4000bf45270 */
[----:B------:R-:W-:Y:S01]  /*2f90*/  UISETP.NE.AND UP0, UPT, UR18, 0x1, UPT ;  /* 0x000000011200788c */ /* 0x000fe2000bf05270 */
[----:B------:R-:W-:-:S02]  /*2fa0*/  UMOV UR8, UR9 ;  /* 0x0000000900087c82 */ /* 0x000fc40008000000 */
[----:B------:R-:W-:Y:S01]  /*2fb0*/  UMOV UR4, UR5 ;  /* 0x0000000500047c82 */ /* 0x000fe20008000000 */
[----:B------:R-:W-:Y:S02]  /*2fc0*/  USHF.R.U32.HI UR17, URZ, UR17, UR8 ;  /* 0x00000011ff117299 */ /* 0x000fe40008011608 */
[----:B-1----:R-:W-:Y:S02]  /*2fd0*/  USHF.R.U32.HI UR4, URZ, UR6, UR4 ;  /* 0x00000006ff047299 */ /* 0x002fe40008011604 */
[----:B------:R-:W-:Y:S02]  /*2fe0*/  USEL UR5, UR59, UR17, !UP2 ;  /* 0x000000113b057287 */ /* 0x000fe4000d000000 */
[----:B------:R-:W-:-:S04]  /*2ff0*/  USEL UR4, UR58, UR4, !UP0 ;  /* 0x000000043a047287 */ /* 0x000fc8000c000000 */
[----:B------:R-:W-:Y:S02]  /*3000*/  UIADD3 UR6, UPT, UPT, UR5, -UR4, URZ ;  /* 0x8000000405067290 */ /* 0x000fe4000fffe0ff */
[----:B------:R-:W-:Y:S02]  /*3010*/  UIADD3 UR4, UPT, UPT, -UR5, UR4, URZ ;  /* 0x0000000405047290 */ /* 0x000fe4000fffe1ff */
[----:B------:R-:W-:Y:S02]  /*3020*/  UIMAD UR58, UR6, UR18, UR58 ;  /* 0x00000012063a72a4 */ /* 0x000fe4000f8e023a */
[----:B------:R-:W-:-:S12]  /*3030*/  UIMAD UR59, UR4, UR11, UR59 ;  /* 0x0000000b043b72a4 */ /* 0x000fd8000f8e023b */
.L_x_46:
[----:B------:R-:W-:Y:S01]  /*3040*/  VIADD R11, R11, 0x1 ;  /* 0x000000010b0b7836 */ /* 0x000fe20000000000 */
[----:B------:R-:W-:Y:S02]  /*3050*/  R2UR UR5, R91 ;  /* 0x000000005b0572ca */ /* 0x000fe400000e0000 */
[----:B------:R-:W-:Y:S02]  /*3060*/  R2UR UR4, R90 ;  /* 0x000000005a0472ca */ /* 0x000fe400000e0000 */
[C---:B------:R-:W-:Y:S02]  /*3070*/  ISETP.NE.AND P0, PT, R11.reuse, 0x2, PT ;  /* 0x000000020b00780c */ /* 0x040fe40003f05270 */
[----:B------:R-:W-:Y:S02]  /*3080*/  PLOP3.LUT P2, PT, PT, PT, PT, 0x80, 0x8 ;  /* 0x000000000008781c */ /* 0x000fe40003f4f070 */
[----:B------:R-:W-:Y:S02]  /*3090*/  SEL R3, RZ, 0x1, P0 ;  /* 0x00000001ff037807 */ /* 0x000fe40000000000 */
[----:B------:R-:W-:-:S02]  /*30a0*/  SEL R11, R11, RZ, P0 ;  /* 0x000000ff0b0b7207 */ /* 0x000fc40000000000 */
[----:B------:R-:W-:Y:S01]  /*30b0*/  LOP3.LUT R10, R10, R3, RZ, 0x3c, !PT ;  /* 0x000000030a0a7212 */ /* 0x000fe200078e3cff */
[----:B------:R-:W-:Y:S02]  /*30c0*/  UIADD3 UR27, UPT, UPT, UR59, UR5, URZ ;  /* 0x000000053b1b7290 */ /* 0x000fe4000fffe0ff */
[----:B------:R-:W-:Y:S01]  /*30d0*/  UIADD3 UR25, UPT, UPT, UR58, UR4, URZ ;  /* 0x000000043a197290 */ /* 0x000fe2000fffe0ff */
[----:B------:R-:W-:Y:S11]  /*30e0*/  BRA.U UP1, `(.L_x_47) ;  /* 0xffffffed016c7547 */ /* 0x000ff6000b83ffff */
[----:B------:R-:W-:Y:S01]  /*30f0*/  UIADD3 UR7, UPT, UPT, UR7, 0x48, URZ ;  /* 0x0000004807077890 */ /* 0x000fe2000fffe0ff */
[----:B------:R-:W-:-:S03]  /*3100*/  SHF.L.U32 R3, R12, 0x1f, RZ ;  /* 0x0000001f0c037819 */ /* 0x000fc600000006ff */
[----:B------:R-:W-:-:S09]  /*3110*/  ULEA UR4, UR14, UR7, 0x3 ;  /* 0x000000070e047291 */ /* 0x000fd2000f8e18ff */
[----:B------:R-:W2:Y:S02]  /*3120*/  SYNCS.PHASECHK.TRANS64.TRYWAIT P0, [UR4], R3 ;  /* 0x00000003ff0075a7 */ /* 0x000ea40008001104 */
[----:B--2---:R-:W-:Y:S05]  /*3130*/  @!P0 BRA `(.L_x_48) ;  /* 0x0000006400148947 */ /* 0x004fea0003800000 */
.L_x_148:
[----:B------:R-:W-:-:S04]  /*3140*/  UIADD3 UR4, UPT, UPT, UR14, 0x1, URZ ;  /* 0x000000010e047890 */ /* 0x000fc8000fffe0ff */
[----:B------:R-:W-:-:S04]  /*3150*/  UISETP.NE.AND UP0, UPT, UR4, 0x9, UPT ;  /* 0x000000090400788c */ /* 0x000fc8000bf05270 */
[----:B------:R-:W-:Y:S02]  /*3160*/  USEL UR6, URZ, 0x1, UP0 ;  /* 0x00000001ff067887 */ /* 0x000fe40008000000 */
[----:B------:R-:W-:-:S04]  /*3170*/  USEL UR4, UR4, URZ, UP0 ;  /* 0x000000ff04047287 */ /* 0x000fc80008000000 */
[----:B------:R-:W-:Y:S01]  /*3180*/  ULEA UR5, UR4, UR7, 0x3 ;  /* 0x0000000704057291 */ /* 0x000fe2000f8e18ff */
[----:B------:R-:W-:-:S04]  /*3190*/  LOP3.LUT R2, R12, UR6, RZ, 0x3c, !PT ;  /* 0x000000060c027c12 */ /* 0x000fc8000f8e3cff */
[----:B-1----:R-:W-:-:S04]  /*31a0*/  SHF.L.U32 R3, R2, 0x1f, RZ ;  /* 0x0000001f02037819 */ /* 0x002fc800000006ff */
[----:B------:R-:W1:Y:S02]  /*31b0*/  SYNCS.PHASECHK.TRANS64.TRYWAIT P0, [UR5], R3 ;  /* 0x00000003ff0075a7 */ /* 0x000e640008001105 */
[----:B-1----:R-:W-:Y:S05]  /*31c0*/  @!P0 BRA `(.L_x_49) ;  /* 0x0000006400088947 */ /* 0x002fea0003800000 */
.L_x_150:
        /* <DEDUP_REMOVED lines=9> */
.L_x_152:
        /* <DEDUP_REMOVED lines=9> */
.L_x_154:
        /* <DEDUP_REMOVED lines=9> */
.L_x_156:
        /* <DEDUP_REMOVED lines=9> */
.L_x_158:
        /* <DEDUP_REMOVED lines=9> */
.L_x_160:
        /* <DEDUP_REMOVED lines=9> */
.L_x_162:
[----:B------:R-:W-:-:S04]  /*3530*/  UIADD3 UR4, UPT, UPT, UR4, 0x1, URZ ;  /* 0x0000000104047890 */ /* 0x000fc8000fffe0ff */
[----:B------:R-:W-:-:S04]  /*3540*/  UISETP.NE.AND UP0, UPT, UR4, 0x9, UPT ;  /* 0x000000090400788c */ /* 0x000fc8000bf05270 */
[----:B------:R-:W-:Y:S02]  /*3550*/  USEL UR5, URZ, 0x1, UP0 ;  /* 0x00000001ff057887 */ /* 0x000fe40008000000 */
[----:B------:R-:W-:-:S04]  /*3560*/  USEL UR4, UR4, URZ, UP0 ;  /* 0x000000ff04047287 */ /* 0x000fc80008000000 */
[----:B------:R-:W-:Y:S01]  /*3570*/  ULEA UR4, UR4, UR7, 0x3 ;  /* 0x0000000704047291 */ /* 0x000fe2000f8e18ff */
[----:B-1----:R-:W-:-:S04]  /*3580*/  LOP3.LUT R3, R2, UR5, RZ, 0x3c, !PT ;  /* 0x0000000502037c12 */ /* 0x002fc8000f8e3cff */
[----:B------:R-:W-:Y:S01]  /*3590*/  SHF.L.U32 R3, R3, 0x1f, RZ ;  /* 0x0000001f03037819 */ /* 0x000fe200000006ff */
[----:B------:R-:W-:-:S07]  /*35a0*/  IMAD.U32 R0, RZ, RZ, UR4 ;  /* 0x00000004ff007e24 */ /* 0x000fce000f8e00ff */
.L_x_56:
[----:B-1----:R1:W2:Y:S02]  /*35b0*/  SYNCS.PHASECHK.TRANS64.TRYWAIT P0, [R0+URZ], R3 ;  /* 0x00000003000075a7 */ /* 0x0022a400080011ff */
[----:B--2---:R-:W-:Y:S05]  /*35c0*/  @!P0 NANOSLEEP.SYNCS 0x989680 ;  /* 0x009896800000895d */ /* 0x004fea0003900000 */
[----:B------:R-:W2:Y:S02]  /*35d0*/  @!P0 SYNCS.PHASECHK.TRANS64 P0, [R0+URZ], R3 ;  /* 0x00000003000085a7 */ /* 0x000ea400080010ff */
[----:B--2---:R-:W-:Y:S05]  /*35e0*/  @P0 EXIT ;  /* 0x000000000000094d */ /* 0x004fea0003800000 */
[----:B------:R-:W-:Y:S05]  /*35f0*/  BRA `(.L_x_56) ;  /* 0xfffffffc00ec7947 */ /* 0x000fea000383ffff */
.L_x_23:
[----:B------:R-:W1:Y:S02]  /*3600*/  S2UR UR4, SR_CgaCtaId ;  /* 0x00000000000479c3 */ /* 0x000e640000008800 */
[----:B-1----:R-:W-:-:S04]  /*3610*/  UISETP.NE.AND UP0, UPT, UR4, URZ, UPT ;  /* 0x000000ff0400728c */ /* 0x002fc8000bf05270 */
[----:B------:R-:W-:-:S09]  /*3620*/  UISETP.NE.OR UP0, UPT, UR24, 0x1, UP0 ;  /* 0x000000011800788c */ /* 0x000fd20008705670 */
[----:B------:R-:W-:Y:S05]  /*3630*/  BRA.U UP0, `(.L_x_57) ;  /* 0x00000005004c7547 */ /* 0x000fea000b800000 */
[----:B------:R-:W1:Y:S01]  /*3640*/  S2UR UR5, SR_CgaCtaId ;  /* 0x00000000000579c3 */ /* 0x000e620000008800 */
[----:B------:R-:W-:Y:S01]  /*3650*/  UMOV UR4, 0x400 ;  /* 0x0000040000047882 */ /* 0x000fe20000000000 */
[----:B------:R-:W-:Y:S01]  /*3660*/  ISETP.GE.U32.AND P2, PT, R0, 0x10, PT ;  /* 0x000000100000780c */ /* 0x000fe20003f46070 */
[----:B------:R-:W-:Y:S01]  /*3670*/  IMAD.MOV.U32 R12, RZ, RZ, 0x1 ;  /* 0x00000001ff0c7424 */ /* 0x000fe200078e00ff */
[----:B------:R-:W-:Y:S02]  /*3680*/  CS2R R10, SRZ ;  /* 0x00000000000a7805 */ /* 0x000fe4000001ff00 */
[----:B------:R-:W-:Y:S01]  /*3690*/  CS2R R8, SRZ ;  /* 0x0000000000087805 */ /* 0x000fe2000001ff00 */
[----:B-1----:R-:W-:-:S03]  /*36a0*/  ULEA UR6, UR5, UR4, 0x18 ;  /* 0x0000000405067291 */ /* 0x002fc6000f8ec0ff */
[----:B------:R-:W-:-:S09]  /*36b0*/  UMOV UR5, URZ ;  /* 0x000000ff00057c82 */ /* 0x000fd20008000000 */
.L_x_61:
[----:B------:R-:W-:Y:S02]  /*36c0*/  LEA R2, R8, UR6, 0x3 ;  /* 0x0000000608027c11 */ /* 0x000fe4000f8e18ff */
[----:B------:R-:W-:-:S03]  /*36d0*/  SHF.L.U32 R5, R9, 0x1f, RZ ;  /* 0x0000001f09057819 */ /* 0x000fc600000006ff */
[----:B------:R-:W-:Y:S01]  /*36e0*/  VIADD R4, R2, 0x120 ;  /* 0x0000012002047836 */ /* 0x000fe20000000000 */
[----:B------:R-:W1:Y:S02]  /*36f0*/  SYNCS.PHASECHK.TRANS64.TRYWAIT P0, [R2+URZ+0x110], R5 ;  /* 0x00011005020075a7 */ /* 0x000e6400080011ff */
[----:B-1----:R-:W-:Y:S05]  /*3700*/  @!P0 BRA `(.L_x_58) ;  /* 0x0000006000608947 */ /* 0x002fea0003800000 */
.L_x_163:
[----:B------:R-:W-:Y:S01]  /*3710*/  ULEA UR4, UR5, UR6, 0x3 ;  /* 0x0000000605047291 */ /* 0x000fe2000f8e18ff */
[----:B------:R-:W-:Y:S02]  /*3720*/  PRMT R4, RZ, 0x654, R4 ;  /* 0x00000654ff047816 */ /* 0x000fe40000000004 */
[----:B-1----:R-:W-:Y:S01]  /*3730*/  SHF.L.U32 R5, R12, 0x1f, RZ ;  /* 0x0000001f0c057819 */ /* 0x002fe200000006ff */
[----:B------:R-:W-:Y:S01]  /*3740*/  UIADD3 UR7, UPT, UPT, UR4, 0xd0, URZ ;  /* 0x000000d004077890 */ /* 0x000fe2000fffe0ff */
[----:B------:R1:W-:Y:S05]  /*3750*/  SYNCS.ARRIVE.TRANS64.RED.A1T0 RZ, [R4+URZ], RZ ;  /* 0x000000ff04ff79a7 */ /* 0x0003ea00081004ff */
[----:B------:R-:W-:Y:S01]  /*3760*/  IMAD.U32 R7, RZ, RZ, UR7 ;  /* 0x00000007ff077e24 */ /* 0x000fe2000f8e00ff */
[----:B------:R-:W2:Y:S04]  /*3770*/  SYNCS.PHASECHK.TRANS64.TRYWAIT P0, [UR4+0xe0], R5 ;  /* 0x0000e005ff0075a7 */ /* 0x000ea80008001104 */
[----:B------:R-:W-:Y:S01]  /*3780*/  PRMT R6, R0, 0x654, R7 ;  /* 0x0000065400067816 */ /* 0x000fe20000000007 */
[----:B-1----:R-:W-:Y:S01]  /*3790*/  @!P2 IMAD.MOV.U32 R4, RZ, RZ, 0x10 ;  /* 0x00000010ff04a424 */ /* 0x002fe200078e00ff */
[----:B--2---:R-:W-:Y:S06]  /*37a0*/  @!P0 BRA `(.L_x_59) ;  /* 0x00000060004c8947 */ /* 0x004fec0003800000 */
.L_x_165:
[----:B------:R-:W-:Y:S01]  /*37b0*/  ULEA UR8, UR5, UR6, 0x4 ;  /* 0x0000000605087291 */ /* 0x000fe2000f8e20ff */
[----:B------:R-:W-:Y:S01]  /*37c0*/  SEL R3, R6, R3, !P2 ;  /* 0x0000000306037207 */ /* 0x000fe20005000000 */
[----:B------:R-:W-:Y:S01]  /*37d0*/  UIADD3 UR9, UPT, UPT, UR4, 0xd0, URZ ;  /* 0x000000d004097890 */ /* 0x000fe2000fffe0ff */
[----:B-1----:R-:W-:Y:S01]  /*37e0*/  LEA R2, R11, UR6, 0x3 ;  /* 0x000000060b027c11 */ /* 0x002fe2000f8e18ff */
[----:B------:R-:W-:Y:S01]  /*37f0*/  UIADD3 UR8, UPT, UPT, UR8, 0x140, URZ ;  /* 0x0000014008087890 */ /* 0x000fe2000fffe0ff */
[----:B------:R-:W-:Y:S01]  /*3800*/  SHF.L.U32 R5, R10, 0x1f, RZ ;  /* 0x0000001f0a057819 */ /* 0x000fe200000006ff */
[----:B------:R1:W-:Y:S01]  /*3810*/  @!P2 SYNCS.ARRIVE.TRANS64.RED RZ, [R3+URZ], R4 ;  /* 0x0000000403ffa9a7 */ /* 0x0003e200080004ff */
[----:B------:R-:W-:Y:S01]  /*3820*/  UIADD3 UR4, UPT, UPT, UR5, 0x1, URZ ;  /* 0x0000000105047890 */ /* 0x000fe2000fffe0ff */
[----:B------:R-:W-:-:S03]  /*3830*/  VIADD R8, R8, 0x1 ;  /* 0x0000000108087836 */ /* 0x000fc60000000000 */
[----:B------:R-:W-:Y:S02]  /*3840*/  UISETP.NE.AND UP0, UPT, UR4, 0x2, UPT ;  /* 0x000000020400788c */ /* 0x000fe4000bf05270 */
[----:B------:R-:W-:Y:S06]  /*3850*/  UGETNEXTWORKID.BROADCAST [UR8], [UR9] ;  /* 0x00000000080073ca */ /* 0x000fec0008000100 */
[----:B------:R-:W-:Y:S01]  /*3860*/  USEL UR7, URZ, 0x1, UP0 ;  /* 0x00000001ff077887 */ /* 0x000fe20008000000 */
[----:B------:R-:W-:Y:S01]  /*3870*/  ISETP.NE.AND P0, PT, R8, 0x2, PT ;  /* 0x000000020800780c */ /* 0x000fe20003f05270 */
[----:B------:R-:W-:Y:S01]  /*3880*/  USEL UR5, UR4, URZ, UP0 ;  /* 0x000000ff04057287 */ /* 0x000fe20008000000 */
[----:B------:R-:W2:Y:S03]  /*3890*/  SYNCS.PHASECHK.TRANS64.TRYWAIT P1, [R2+URZ+0xd0], R5 ;  /* 0x0000d005020075a7 */ /* 0x000ea600080211ff */
[----:B------:R-:W-:Y:S01]  /*38a0*/  LOP3.LUT R12, R12, UR7, RZ, 0x3c, !PT ;  /* 0x000000070c0c7c12 */ /* 0x000fe2000f8e3cff */
[----:B-12---:R-:W-:Y:S07]  /*38b0*/  @!P1 BRA `(.L_x_60) ;  /* 0x0000006000209947 */ /* 0x006fee0003800000 */
.L_x_166:
[C---:B------:R-:W-:Y:S01]  /*38c0*/  LEA R4, R11.reuse, UR6, 0x4 ;  /* 0x000000060b047c11 */ /* 0x040fe2000f8e20ff */
[----:B-1----:R-:W-:Y:S01]  /*38d0*/  VIADD R2, R2, 0xe0 ;  /* 0x000000e002027836 */ /* 0x002fe20000000000 */
[----:B------:R-:W-:Y:S01]  /*38e0*/  SEL R8, R8, RZ, P0 ;  /* 0x000000ff08087207 */ /* 0x000fe20000000000 */
[----:B------:R-:W-:-:S03]  /*38f0*/  VIADD R11, R11, 0x1 ;  /* 0x000000010b0b7836 */ /* 0x000fc60000000000 */
[----:B------:R-:W1:Y:S01]  /*3900*/  LDS.128 R4, [R4+0x140] ;  /* 0x0001400004047984 */ /* 0x000e620000000c00 */
[----:B------:R-:W-:Y:S02]  /*3910*/  PRMT R2, RZ, 0x654, R2 ;  /* 0x00000654ff027816 */ /* 0x000fe40000000002 */
[C---:B------:R-:W-:Y:S01]  /*3920*/  ISETP.NE.AND P1, PT, R11.reuse, 0x2, PT ;  /* 0x000000020b00780c */ /* 0x040fe20003f25270 */
[----:B------:R-:W-:Y:S01]  /*3930*/  @!PT LDS RZ, [RZ] ;  /* 0x00000000fffff984 */ /* 0x000fe20000000800 */
[----:B------:R-:W-:Y:S01]  /*3940*/  @!PT LDS RZ, [RZ] ;  /* 0x00000000fffff984 */ /* 0x000fe20000000800 */
[----:B------:R-:W-:Y:S01]  /*3950*/  @!PT LDS RZ, [RZ] ;  /* 0x00000000fffff984 */ /* 0x000fe20000000800 */
[----:B------:R-:W-:Y:S01]  /*3960*/  @!PT LDS RZ, [RZ] ;  /* 0x00000000fffff984 */ /* 0x000fe20000000800 */
[----:B------:R2:W-:Y:S06]  /*3970*/  MEMBAR.ALL.CTA ;  /* 0x0000000000007992 */ /* 0x0005ec0000008000 */
[----:B--2---:R-:W2:Y:S01]  /*3980*/  FENCE.VIEW.ASYNC.S ;  /* 0x00000000000073c6 */ /* 0x004ea20000000000 */
[----:B------:R-:W-:Y:S01]  /*3990*/  SEL R11, R11, RZ, P1 ;  /* 0x000000ff0b0b7207 */ /* 0x000fe20000800000 */
[----:B--2---:R2:W-:Y:S01]  /*39a0*/  SYNCS.ARRIVE.TRANS64.RED.A1T0 RZ, [R2+URZ], RZ ;  /* 0x000000ff02ff79a7 */ /* 0x0045e200081004ff */
[----:B-1----:R-:W-:-:S02]  /*39b0*/  LOP3.LUT P3, RZ, R6, 0x1, RZ, 0xc0, !PT ;  /* 0x0000000106ff7812 */ /* 0x002fc4000786c0ff */
[----:B------:R-:W-:-:S04]  /*39c0*/  SEL R5, RZ, 0x1, P1 ;  /* 0x00000001ff057807 */ /* 0x000fc80000800000 */
[----:B------:R-:W-:Y:S02]  /*39d0*/  LOP3.LUT R10, R10, R5, RZ, 0x3c, !PT ;  /* 0x000000050a0a7212 */ /* 0x000fe400078e3cff */
[----:B--2---:R-:W-:-:S04]  /*39e0*/  SEL R2, RZ, 0x1, P0 ;  /* 0x00000001ff027807 */ /* 0x004fc80000000000 */
[----:B------:R-:W-:Y:S01]  /*39f0*/  LOP3.LUT R9, R9, R2, RZ, 0x3c, !PT ;  /* 0x0000000209097212 */ /* 0x000fe200078e3cff */
[----:B------:R-:W-:Y:S06]  /*3a00*/  @P3 BRA `(.L_x_61) ;  /* 0xfffffffc002c3947 */ /* 0x000fec000383ffff */
[----:B------:R-:W-:Y:S01]  /*3a10*/  ULEA UR4, UR5, UR6, 0x3 ;  /* 0x0000000605047291 */ /* 0x000fe2000f8e18ff */
[----:B------:R-:W-:-:S08]  /*3a20*/  SHF.L.U32 R3, R12, 0x1f, RZ ;  /* 0x0000001f0c037819 */ /* 0x000fd000000006ff */
[----:B------:R-:W1:Y:S02]  /*3a30*/  SYNCS.PHASECHK.TRANS64 P0, [UR4+0xe0], R3 ;  /* 0x0000e003ff0075a7 */ /* 0x000e640008001004 */
[----:B-1----:R-:W-:Y:S05]  /*3a40*/  @P0 BRA `(.L_x_62) ;  /* 0x0000000000080947 */ /* 0x002fea0003800000 */
[----:B------:R-:W1:Y:S02]  /*3a50*/  SYNCS.PHASECHK.TRANS64.TRYWAIT P0, [UR4+0xe0], R3 ;  /* 0x0000e003ff0075a7 */ /* 0x000e640008001104 */
[----:B-1----:R-:W-:Y:S05]  /*3a60*/  @!P0 BRA `(.L_x_63) ;  /* 0x0000005c00c88947 */ /* 0x002fea0003800000 */
.L_x_62:
[----:B------:R-:W-:-:S04]  /*3a70*/  UIADD3 UR7, UPT, UPT, UR5, 0x1, URZ ;  /* 0x0000000105077890 */ /* 0x000fc8000fffe0ff */
[----:B------:R-:W-:-:S04]  /*3a80*/  UISETP.NE.AND UP0, UPT, UR7, 0x2, UPT ;  /* 0x000000020700788c */ /* 0x000fc8000bf05270 */
[----:B------:R-:W-:Y:S02]  /*3a90*/  USEL UR8, URZ, 0x1, UP0 ;  /* 0x00000001ff087887 */ /* 0x000fe40008000000 */
[----:B------:R-:W-:-:S04]  /*3aa0*/  USEL UR7, UR7, URZ, UP0 ;  /* 0x000000ff07077287 */ /* 0x000fc80008000000 */
[----:B------:R-:W-:Y:S01]  /*3ab0*/  ULEA UR7, UR7, UR6, 0x3 ;  /* 0x0000000607077291 */ /* 0x000fe2000f8e18ff */
[----:B-1----:R-:W-:-:S04]  /*3ac0*/  LOP3.LUT R3, R12, UR8, RZ, 0x3c, !PT ;  /* 0x000000080c037c12 */ /* 0x002fc8000f8e3cff */
[----:B------:R-:W-:-:S04]  /*3ad0*/  SHF.L.U32 R0, R3, 0x1f, RZ ;  /* 0x0000001f03007819 */ /* 0x000fc800000006ff */
[----:B------:R-:W1:Y:S02]  /*3ae0*/  SYNCS.PHASECHK.TRANS64 P0, [UR7+0xe0], R0 ;  /* 0x0000e000ff0075a7 */ /* 0x000e640008001007 */
[----:B-1----:R-:W-:Y:S05]  /*3af0*/  @P0 EXIT ;  /* 0x000000000000094d */ /* 0x002fea0003800000 */
[----:B------:R-:W-:Y:S02]  /*3b00*/  SHF.L.U32 R3, R3, 0x1f, RZ ;  /* 0x0000001f03037819 */ /* 0x000fe400000006ff */
[----:B------:R-:W-:-:S07]  /*3b10*/  MOV R0, UR7 ;  /* 0x0000000700007c02 */ /* 0x000fce0008000f00 */
.L_x_64:
[----:B-1----:R1:W2:Y:S02]  /*3b20*/  SYNCS.PHASECHK.TRANS64.TRYWAIT P0, [R0+URZ+0xe0], R3 ;  /* 0x0000e003000075a7 */ /* 0x0022a400080011ff */
[----:B--2---:R-:W-:Y:S05]  /*3b30*/  @!P0 NANOSLEEP.SYNCS 0x989680 ;  /* 0x009896800000895d */ /* 0x004fea0003900000 */
[----:B------:R-:W2:Y:S02]  /*3b40*/  @!P0 SYNCS.PHASECHK.TRANS64 P0, [R0+URZ+0xe0], R3 ;  /* 0x0000e003000085a7 */ /* 0x000ea400080010ff */
[----:B--2---:R-:W-:Y:S05]  /*3b50*/  @P0 EXIT ;  /* 0x000000000000094d */ /* 0x004fea0003800000 */
[----:B------:R-:W-:Y:S05]  /*3b60*/  BRA `(.L_x_64) ;  /* 0xfffffffc00ec7947 */ /* 0x000fea000383ffff */
.L_x_57:
[----:B------:R-:W-:Y:S05]  /*3b70*/  BRA.U UP4, `(.L_x_65) ;  /* 0x0000001904a47547 */ /* 0x000fea000b800000 */
[----:B------:R-:W1:Y:S01]  /*3b80*/  S2UR UR4, SR_CgaCtaId ;  /* 0x00000000000479c3 */ /* 0x000e620000008800 */
[----:B------:R-:W-:Y:S01]  /*3b90*/  UMOV UR5, 0x40 ;  /* 0x0000004000057882 */ /* 0x000fe20000000000 */
[----:B------:R-:W-:Y:S01]  /*3ba0*/  NOP ;  /* 0x0000000000007918 */ /* 0x000fe20000000000 */
[----:B------:R-:W-:Y:S01]  /*3bb0*/  UMOV UR6, 0x400 ;  /* 0x0000040000067882 */ /* 0x000fe20000000000 */
[----:B-1----:R-:W-:Y:S02]  /*3bc0*/  ULEA UR5, UR4, UR5, 0x18 ;  /* 0x0000000504057291 */ /* 0x002fe4000f8ec0ff */
[----:B------:R-:W-:-:S07]  /*3bd0*/  ULEA UR6, UR4, UR6, 0x18 ;  /* 0x0000000604067291 */ /* 0x000fce000f8ec0ff */
[----:B------:R-:W1:Y:S02]  /*3be0*/  LDS.U8 R0, [UR5+0x1c] ;  /* 0x00001c05ff007984 */ /* 0x000e640008000000 */
[----:B-1----:R-:W-:-:S13]  /*3bf0*/  ISETP.NE.AND P0, PT, R0, RZ, PT ;  /* 0x000000ff0000720c */ /* 0x002fda0003f05270 */
[----:B------:R-:W-:Y:S05]  /*3c00*/  @P0 BRA `(.L_x_66) ;  /* 0x0000000400080947 */ /* 0x000fea0003800000 */
[----:B------:R-:W-:Y:S02]  /*3c10*/  UISETP.NE.U32.AND UP1, UPT, UR71, 0x1, UPT ;  /* 0x000000014700788c */ /* 0x000fe4000bf25070 */
[----:B------:R-:W-:-:S07]  /*3c20*/  UIADD3 UR7, UPT, UPT, UR5, 0x8, URZ ;  /* 0x0000000805077890 */ /* 0x000fce000fffe0ff */
[----:B------:R-:W-:Y:S05]  /*3c30*/  BRA.U !UP1, `(.L_x_67) ;  /* 0x00000001099c7547 */ /* 0x000fea000b800000 */
[----:B------:R-:W-:Y:S01]  /*3c40*/  ELECT P0, URZ, PT ;  /* 0x0000000000ff782f */ /* 0x000fe20003800000 */
[----:B------:R-:W-:-:S12]  /*3c50*/  BSSY B0, `(.L_x_67) ;  /* 0x0000025000007945 */ /* 0x000fd80003800000 */
[----:B------:R-:W-:Y:S05]  /*3c60*/  @!P0 BRA `(.L_x_68) ;  /* 0x00000000008c8947 */ /* 0x000fea0003800000 */
[----:B------:R-:W-:-:S05]  /*3c70*/  UMOV UR4, 0x10 ;  /* 0x0000001000047882 */ /* 0x000fca0000000000 */
[----:B------:R-:W-:Y:S04]  /*3c80*/  DEPBAR.LE SB1, 0x36 ;  /* 0x00009d800000791a */ /* 0x000fe80000000000 */
[----:B------:R-:W1:Y:S02]  /*3c90*/  UTCATOMSWS.2CTA.FIND_AND_SET.ALIGN UP0, UR4, UR4 ;  /* 0x00000004000475e3 */ /* 0x000e640008200800 */
[----:B-1----:R-:W-:Y:S01]  /*3ca0*/  MOV R11, UR4 ;  /* 0x00000004000b7c02 */ /* 0x002fe20008000f00 */
[----:B------:R-:W-:Y:S06]  /*3cb0*/  BRA.U UP0, `(.L_x_69) ;  /* 0x0000000100187547 */ /* 0x000fec000b800000 */
.L_x_70:
[----:B------:R-:W-:Y:S05]  /*3cc0*/  NANOSLEEP 0x64 ;  /* 0x000000640000795d */ /* 0x000fea0003800000 */
[----:B------:R-:W-:-:S05]  /*3cd0*/  UMOV UR4, 0x10 ;  /* 0x0000001000047882 */ /* 0x000fca0000000000 */
[----:B------:R-:W-:Y:S04]  /*3ce0*/  DEPBAR.LE SB1, 0x36 ;  /* 0x00009d800000791a */ /* 0x000fe80000000000 */
[----:B------:R-:W1:Y:S02]  /*3cf0*/  UTCATOMSWS.2CTA.FIND_AND_SET.ALIGN UP0, UR4, UR4 ;  /* 0x00000004000475e3 */ /* 0x000e640008200800 */
[----:B-1----:R-:W-:Y:S01]  /*3d00*/  MOV R11, UR4 ;  /* 0x00000004000b7c02 */ /* 0x002fe20008000f00 */
[----:B------:R-:W-:Y:S05]  /*3d10*/  BRA.U !UP0, `(.L_x_70) ;  /* 0xfffffffd08e87547 */ /* 0x000fea000b83ffff */
.L_x_69:
[----:B------:R-:W1:Y:S01]  /*3d20*/  LDS R7, [UR5+0x10] ;  /* 0x00001005ff077984 */ /* 0x000e620008000800 */
[----:B------:R-:W-:Y:S01]  /*3d30*/  IMAD.U32 R5, RZ, RZ, UR6 ;  /* 0x00000006ff057e24 */ /* 0x000fe2000f8e00ff */
[----:B------:R-:W-:-:S03]  /*3d40*/  MOV R4, UR70 ;  /* 0x0000004600047c02 */ /* 0x000fc60008000f00 */
[----:B------:R-:W-:Y:S01]  /*3d50*/  VIADD R5, R5, 0x160 ;  /* 0x0000016005057836 */ /* 0x000fe20000000000 */
[----:B-1----:R-:W-:-:S04]  /*3d60*/  SHF.L.U32 R7, R7, 0x1f, RZ ;  /* 0x0000001f07077819 */ /* 0x002fc800000006ff */
[----:B------:R-:W1:Y:S02]  /*3d70*/  SYNCS.PHASECHK.TRANS64.TRYWAIT P0, [UR5+0x8], R7 ;  /* 0x00000807ff0075a7 */ /* 0x000e640008001105 */
[----:B-1----:R-:W-:Y:S05]  /*3d80*/  @P0 BRA `(.L_x_71) ;  /* 0x0000000000080947 */ /* 0x002fea0003800000 */
[----:B------:R-:W1:Y:S02]  /*3d90*/  SYNCS.PHASECHK.TRANS64.TRYWAIT P0, [UR5+0x8], R7 ;  /* 0x00000807ff0075a7 */ /* 0x000e640008001105 */
[----:B-1----:R-:W-:Y:S05]  /*3da0*/  @!P0 BRA `(.L_x_72) ;  /* 0x0000005c00108947 */ /* 0x002fea0003800000 */
.L_x_71:
[----:B-1----:R-:W-:Y:S01]  /*3db0*/  HFMA2 R0, -RZ, RZ, 0, 5.9604644775390625e-08 ;  /* 0x00000001ff007431 */ /* 0x002fe200000001ff */
[----:B------:R-:W-:Y:S01]  /*3dc0*/  UPRMT UR4, UR70, 0x654, UR7 ;  /* 0x0000065446047896 */ /* 0x000fe20008000007 */
[----:B------:R-:W-:Y:S01]  /*3dd0*/  IMAD.MOV.U32 R8, RZ, RZ, 0xffff ;  /* 0x0000ffffff087424 */ /* 0x000fe200078e00ff */
[----:B------:R-:W-:Y:S01]  /*3de0*/  PRMT R4, R4, 0x654, R5 ;  /* 0x0000065404047816 */ /* 0x000fe20000000005 */
[----:B------:R-:W-:Y:S02]  /*3df0*/  IMAD.MOV.U32 R6, RZ, RZ, 0x4 ;  /* 0x00000004ff067424 */ /* 0x000fe400078e00ff */
[----:B------:R-:W-:Y:S01]  /*3e00*/  IMAD.SHL.U32 R9, R11, 0x20, RZ ;  /* 0x000000200b097824 */ /* 0x000fe200078e00ff */
[----:B------:R-:W-:Y:S02]  /*3e10*/  MOV R5, UR4 ;  /* 0x0000000400057c02 */ /* 0x000fe40008000f00 */
[-C--:B------:R-:W-:Y:S01]  /*3e20*/  SHF.L.U32 R8, R8, R11.reuse, RZ ;  /* 0x0000000b08087219 */ /* 0x080fe200000006ff */
[----:B------:R1:W-:Y:S01]  /*3e30*/  SYNCS.ARRIVE.TRANS64.RED RZ, [UR4], R6 ;  /* 0x00000006ffff79a7 */ /* 0x0003e20008000404 */
[----:B------:R-:W-:Y:S01]  /*3e40*/  SHF.L.U32 R7, R0, R11, RZ ;  /* 0x0000000b00077219 */ /* 0x000fe200000006ff */
[----:B------:R1:W-:Y:S04]  /*3e50*/  STS [UR6+0x160], R9 ;  /* 0x00016009ff007988 */ /* 0x0003e80008000806 */
[----:B------:R1:W-:Y:S04]  /*3e60*/  STAS [R4.64], R11 ;  /* 0x0000000b04007dbd */ /* 0x0003e8000c0008ff */
[----:B------:R1:W-:Y:S04]  /*3e70*/  ATOMS.OR RZ, [UR5+0x14], R8 ;  /* 0x00001408ffff798c */ /* 0x0003e8000b000005 */
[----:B------:R1:W-:Y:S04]  /*3e80*/  ATOMS.OR RZ, [UR5+0x18], R7 ;  /* 0x00001807ffff798c */ /* 0x0003e8000b000005 */
[----:B------:R1:W-:Y:S02]  /*3e90*/  ATOMS.XOR RZ, [UR5+0x10], R0 ;  /* 0x00001000ffff798c */ /* 0x0003e4000b800005 */
.L_x_68:
[----:B------:R-:W-:Y:S05]  /*3ea0*/  BSYNC B0 ;  /* 0x0000000000007941 */ /* 0x000fea0003800000 */
.L_x_67:
[----:B------:R-:W-:Y:S05]  /*3eb0*/  BRA.U UP1, `(.L_x_73) ;  /* 0x00000001016c7547 */ /* 0x000fea000b800000 */
[----:B------:R-:W-:-:S03]  /*3ec0*/  UMOV UR4, 0xffffffff ;  /* 0xffffffff00047882 */ /* 0x000fc60000000000 */
[----:B------:R-:W-:Y:S05]  /*3ed0*/  BRA.DIV UR4, `(.L_x_74) ;  /* 0x0000005a04dc7947 */ /* 0x000fea000b800000 */
[----:B------:R-:W-:-:S13]  /*3ee0*/  ELECT P0, URZ, PT ;  /* 0x0000000000ff782f */ /* 0x000fda0003800000 */
.L_x_170:
[----:B------:R-:W-:Y:S05]  /*3ef0*/  @!P0 BRA `(.L_x_73) ;  /* 0x00000000005c8947 */ /* 0x000fea0003800000 */
[----:B-1----:R-:W1:Y:S02]  /*3f00*/  LDS R5, [UR5+0x10] ;  /* 0x00001005ff057984 */ /* 0x002e640008000800 */
[----:B-1----:R-:W-:-:S04]  /*3f10*/  SHF.L.U32 R5, R5, 0x1f, RZ ;  /* 0x0000001f05057819 */ /* 0x002fc800000006ff */
[----:B------:R-:W1:Y:S02]  /*3f20*/  SYNCS.PHASECHK.TRANS64.TRYWAIT P0, [UR5+0x8], R5 ;  /* 0x00000805ff0075a7 */ /* 0x000e640008001105 */
[----:B-1----:R-:W-:Y:S05]  /*3f30*/  @P0 BRA `(.L_x_75) ;  /* 0x0000000000080947 */ /* 0x002fea0003800000 */
[----:B------:R-:W1:Y:S02]  /*3f40*/  SYNCS.PHASECHK.TRANS64.TRYWAIT P0, [UR5+0x8], R5 ;  /* 0x00000805ff0075a7 */ /* 0x000e640008001105 */
[----:B-1----:R-:W-:Y:S05]  /*3f50*/  @!P0 BRA `(.L_x_76) ;  /* 0x0000005800e08947 */ /* 0x002fea0003800000 */
.L_x_75:
[----:B------:R-:W2:Y:S01]  /*3f60*/  LDS R7, [UR6+0x160] ;  /* 0x00016006ff077984 */ /* 0x000ea20008000800 */
[----:B-1----:R-:W-:Y:S02]  /*3f70*/  HFMA2 R0, -RZ, RZ, 0, 5.9604644775390625e-08 ;  /* 0x00000001ff007431 */ /* 0x002fe400000001ff */
[----:B------:R-:W-:Y:S01]  /*3f80*/  IMAD.MOV.U32 R4, RZ, RZ, 0xffff ;  /* 0x0000ffffff047424 */ /* 0x000fe200078e00ff */
[----:B------:R-:W-:Y:S01]  /*3f90*/  UPRMT UR4, UR70, 0x654, UR7 ;  /* 0x0000065446047896 */ /* 0x000fe20008000007 */
[----:B--2---:R-:W-:-:S03]  /*3fa0*/  IMAD.SHL.U32 R5, R7, 0x20, RZ ;  /* 0x0000002007057824 */ /* 0x004fc600078e00ff */
[-C--:B------:R-:W-:Y:S02]  /*3fb0*/  SHF.L.U32 R4, R4, R7.reuse, RZ ;  /* 0x0000000704047219 */ /* 0x080fe400000006ff */
[----:B------:R-:W-:Y:S01]  /*3fc0*/  SHF.L.U32 R7, R0, R7, RZ ;  /* 0x0000000700077219 */ /* 0x000fe200000006ff */
[----:B------:R2:W-:Y:S04]  /*3fd0*/  STS [UR6+0x160], R5 ;  /* 0x00016005ff007988 */ /* 0x0005e80008000806 */
[----:B------:R2:W-:Y:S04]  /*3fe0*/  ATOMS.OR RZ, [UR5+0x14], R4 ;  /* 0x00001404ffff798c */ /* 0x0005e8000b000005 */
[----:B------:R2:W-:Y:S01]  /*3ff0*/  ATOMS.OR RZ, [UR5+0x18], R7 ;  /* 0x00001807ffff798c */ /* 0x0005e2000b000005 */
[----:B------:R-:W-:Y:S03]  /*4000*/  SYNCS.ARRIVE.TRANS64.RED.A1T0 RZ, [UR4], RZ ;  /* 0x000000ffffff79a7 */ /* 0x000fe60008100404 */
[----:B------:R2:W-:Y:S01]  /*4010*/  ATOMS.XOR RZ, [UR5+0x10], R0 ;  /* 0x00001000ffff798c */ /* 0x0005e2000b800005 */
[----:B------:R-:W-:Y:S05]  /*4020*/  BRA `(.L_x_73) ;  /* 0x0000000000107947 */ /* 0x000fea0003800000 */
.L_x_66:
[----:B------:R-:W-:Y:S02]  /*4030*/  MOV R0, 0xffffffff ;  /* 0xffffffff00007802 */ /* 0x000fe40000000f00 */
[----:B------:R-:W-:-:S03]  /*4040*/  MOV R4, 0x4070 ;  /* 0x0000407000047802 */ /* 0x000fc60000000f00 */
[----:B------:R1:W-:Y:S04]  /*4050*/  STS [UR6+0x160], R0 ;  /* 0x00016000ff007988 */ /* 0x0003e80008000806 */
[----:B-1---5:R-:W-:Y:S05]  /*4060*/  CALL.REL.NOINC `($__internal_1_$__cuda_sm10x_tcgen05_guardrail_trap_phase_invalid_during_alloc) ;  /* 0x0000006000107944 */ /* 0x022fea0003c00000 */
.L_x_73:
[----:B------:R-:W-:Y:S05]  /*4070*/  WARPSYNC.ALL ;  /* 0x0000000000007948 */ /* 0x000fea0003800000 */
[----:B------:R-:W3:Y:S01]  /*4080*/  S2UR UR31, SR_CgaCtaId ;  /* 0x00000000001f79c3 */ /* 0x000ee20000008800 */
[----:B------:R-:W-:Y:S01]  /*4090*/  UMOV UR4, 0x400 ;  /* 0x0000040000047882 */ /* 0x000fe20000000000 */
[----:B------:R-:W-:-:S06]  /*40a0*/  NOP ;  /* 0x0000000000007918 */ /* 0x000fcc0000000000 */
[----:B------:R-:W-:Y:S06]  /*40b0*/  BAR.ARV 0x6, 0xa0 ;  /* 0x0182800000007b1d */ /* 0x000fec0000002000 */
[----:B------:R-:W4:Y:S01]  /*40c0*/  LDCU UR11, c[0x0][0x38c] ;  /* 0x00007180ff0b77ac */ /* 0x000f220008000800 */
[----:B------:R-:W-:Y:S01]  /*40d0*/  LOP3.LUT R2, R2, 0xffff, RZ, 0xc0, !PT ;  /* 0x0000ffff02027812 */ /* 0x000fe200078ec0ff */
[----:B------:R-:W-:Y:S01]  /*40e0*/  IMAD.MOV.U32 R10, RZ, RZ, 0x1 ;  /* 0x00000001ff0a7424 */ /* 0x000fe200078e00ff */
[----:B------:R-:W-:Y:S02]  /*40f0*/  LOP3.LUT R3, R3, 0xffff, RZ, 0xc0, !PT ;  /* 0x0000ffff03037812 */ /* 0x000fe400078ec0ff */
[----:B-1----:R-:W-:-:S02]  /*4100*/  CS2R R8, SRZ ;  /* 0x0000000000087805 */ /* 0x002fc4000001ff00 */
[----:B------:R-:W-:Y:S01]  /*4110*/  R2UR UR63, R2 ;  /* 0x00000000023f72ca */ /* 0x000fe200000e0000 */
[----:B------:R-:W1:Y:S01]  /*4120*/  LDCU UR61, c[0x0][0x370] ;  /* 0x00006e00ff3d77ac */ /* 0x000e620008000800 */
[----:B------:R-:W-:Y:S01]  /*4130*/  R2UR UR38, R3 ;  /* 0x00000000032672ca */ /* 0x000fe200000e0000 */
[----:B------:R-:W-:Y:S01]  /*4140*/  IMAD.MOV.U32 R3, RZ, RZ, RZ ;  /* 0x000000ffff037224 */ /* 0x000fe200078e00ff */
[----:B---3--:R-:W-:Y:S01]  /*4150*/  ULEA UR31, UR31, UR4, 0x18 ;  /* 0x000000041f1f7291 */ /* 0x008fe2000f8ec0ff */
[----:B------:R-:W-:Y:S01]  /*4160*/  UMOV UR59, URZ ;  /* 0x000000ff003b7c82 */ /* 0x000fe20008000000 */
[----:B------:R-:W-:Y:S02]  /*4170*/  UISETP.GE.AND UP5, UPT, UR39, 0x1, UPT ;  /* 0x000000012700788c */ /* 0x000fe4000bfa6270 */
[----:B------:R-:W-:Y:S02]  /*4180*/  UIADD3 UR6, UPT, UPT, UR31, 0x6400, URZ ;  /* 0x000064001f067890 */ /* 0x000fe4000fffe0ff */
[----:B------:R-:W-:-:S03]  /*4190*/  UIADD3 UR5, UPT, UPT, UR31, 0x2a400, URZ ;  /* 0x0002a4001f057890 */ /* 0x000fc6000fffe0ff */
[----:B--2---:R-:W2:Y:S01]  /*41a0*/  LDS R0, [UR31+0x160] ;  /* 0x0001601fff007984 */ /* 0x004ea20008000800 */
[----:B----4-:R-:W-:Y:S02]  /*41b0*/  UIADD3 UR11, UPT, UPT, UR11, 0x7f, URZ ;  /* 0x0000007f0b0b7890 */ /* 0x010fe4000fffe0ff */
[----:B------:R-:W-:Y:S02]  /*41c0*/  UIADD3 UR4, UPT, UPT, UR31, 0x33400, URZ ;  /* 0x000334001f047890 */ /* 0x000fe4000fffe0ff */
[----:B------:R-:W-:Y:S02]  /*41d0*/  UIADD3 UR7, UPT, UPT, UR31, 0x34600, URZ ;  /* 0x000346001f077890 */ /* 0x000fe4000fffe0ff */
[----:B------:R-:W-:Y:S02]  /*41e0*/  USHF.R.U32.HI UR10, URZ, 0x4, UR6 ;  /* 0x00000004ff0a7899 */ /* 0x000fe40008011606 */
[----:B------:R-:W-:Y:S02]  /*41f0*/  USHF.R.U32.HI UR8, URZ, 0x4, UR5 ;  /* 0x00000004ff087899 */ /* 0x000fe40008011605 */
[----:B------:R-:W-:-:S02]  /*4200*/  USHF.R.S32.HI UR9, URZ, 0x1f, UR11 ;  /* 0x0000001fff097899 */ /* 0x000fc4000801140b */
[----:B------:R-:W-:Y:S02]  /*4210*/  USHF.R.U32.HI UR6, URZ, 0x4, UR4 ;  /* 0x00000004ff067899 */ /* 0x000fe40008011604 */
[----:B------:R-:W-:Y:S02]  /*4220*/  USHF.R.U32.HI UR5, URZ, 0x4, UR7 ;  /* 0x00000004ff057899 */ /* 0x000fe40008011607 */
[----:B------:R-:W-:Y:S02]  /*4230*/  ULEA.HI UR4, UR9, UR11, URZ, 0x7 ;  /* 0x0000000b09047291 */ /* 0x000fe4000f8f38ff */
[----:B------:R-:W-:Y:S02]  /*4240*/  ULOP3.LUT UR6, UR6, 0x3fff, URZ, 0xc0, !UPT ;  /* 0x00003fff06067892 */ /* 0x000fe4000f8ec0ff */
[----:B------:R-:W-:Y:S02]  /*4250*/  ULOP3.LUT UR5, UR5, 0x3fff, URZ, 0xc0, !UPT ;  /* 0x00003fff05057892 */ /* 0x000fe4000f8ec0ff */
[----:B------:R-:W-:-:S02]  /*4260*/  USHF.R.S32.HI UR62, URZ, 0x7, UR4 ;  /* 0x00000007ff3e7899 */ /* 0x000fc40008011404 */
[----:B------:R-:W-:Y:S02]  /*4270*/  ULOP3.LUT UR54, UR6, 0x10000, URZ, 0xfc, !UPT ;  /* 0x0001000006367892 */ /* 0x000fe4000f8efcff */
[----:B------:R-:W-:Y:S02]  /*4280*/  ULOP3.LUT UR55, UR5, 0x10000, URZ, 0xfc, !UPT ;  /* 0x0001000005377892 */ /* 0x000fe4000f8efcff */
[----:B------:R-:W-:Y:S02]  /*4290*/  ULOP3.LUT UR10, UR10, 0x3fff, URZ, 0xc0, !UPT ;  /* 0x00003fff0a0a7892 */ /* 0x000fe4000f8ec0ff */
[----:B------:R-:W-:Y:S02]  /*42a0*/  ULOP3.LUT UR8, UR8, 0x3fff, URZ, 0xc0, !UPT ;  /* 0x00003fff08087892 */ /* 0x000fe4000f8ec0ff */
[----:B------:R-:W-:Y:S02]  /*42b0*/  UISETP.LT.AND UP0, UPT, UR62, 0x1, UPT ;  /* 0x000000013e00788c */ /* 0x000fe4000bf01270 */
[----:B------:R-:W-:Y:S01]  /*42c0*/  UISETP.NE.AND UP4, UPT, UR39, 0x1, UPT ;  /* 0x000000012700788c */ /* 0x000fe2000bf85270 */
[----:B------:R-:W3:Y:S01]  /*42d0*/  LDCU UR60, c[0x0][0x374] ;  /* 0x00006e80ff3c77ac */ /* 0x000ee20008000800 */
[----:B--2---:R-:W-:Y:S01]  /*42e0*/  R2UR UR32, R0 ;  /* 0x00000000002072ca */ /* 0x004fe200000e0000 */
[----:B------:R-:W-:-:S02]  /*42f0*/  ULOP3.LUT UR52, UR10, 0x10000, URZ, 0xfc, !UPT ;  /* 0x000100000a347892 */ /* 0x000fc4000f8efcff */
[----:B------:R-:W-:Y:S02]  /*4300*/  ULOP3.LUT UR53, UR8, 0x10000, URZ, 0xfc, !UPT ;  /* 0x0001000008357892 */ /* 0x000fe4000f8efcff */
[----:B------:R-:W-:Y:S02]  /*4310*/  USEL UR68, UR62, 0x1, !UP0 ;  /* 0x000000013e447887 */ /* 0x000fe4000c000000 */
[----:B------:R-:W-:Y:S01]  /*4320*/  UISETP.NE.AND UP3, UPT, UR71, URZ, UPT ;  /* 0x000000ff4700728c */ /* 0x000fe2000bf65270 */
[----:B------:R-:W-:Y:S01]  /*4330*/  UMOV UR29, URZ ;  /* 0x000000ff001d7c82 */ /* 0x000fe20008000000 */
[----:B------:R-:W-:-:S04]  /*4340*/  UMOV UR27, URZ ;  /* 0x000000ff001b7c82 */ /* 0x000fc80008000000 */
[----:B------:R-:W-:Y:S02]  /*4350*/  UIADD3 UR44, UPT, UPT, UR32, 0x80, URZ ;  /* 0x00000080202c7890 */ /* 0x000fe4000fffe0ff */
[----:B------:R-:W-:Y:S02]  /*4360*/  UIADD3 UR50, UPT, UPT, UR32, 0x40000080, URZ ;  /* 0x4000008020327890 */ /* 0x000fe4000fffe0ff */
[----:B------:R-:W-:Y:S02]  /*4370*/  UIADD3 UR48, UPT, UPT, UR32, -0x7fffff80, URZ ;  /* 0x8000008020307890 */ /* 0x000fe4000fffe0ff */
[----:B------:R-:W-:Y:S02]  /*4380*/  UIADD3 UR46, UPT, UPT, UR32, -0x3fffff80, URZ ;  /* 0xc0000080202e7890 */ /* 0x000fe4000fffe0ff */
[----:B------:R-:W-:Y:S02]  /*4390*/  USHF.R.U32.HI UR7, URZ, 0x11, UR44 ;  /* 0x00000011ff077899 */ /* 0x000fe4000801162c */
[----:B------:R-:W-:-:S02]  /*43a0*/  USHF.R.U32.HI UR6, URZ, 0x11, UR50 ;  /* 0x00000011ff067899 */ /* 0x000fc40008011632 */
[----:B------:R-:W-:Y:S02]  /*43b0*/  USHF.R.U32.HI UR5, URZ, 0x11, UR48 ;  /* 0x00000011ff057899 */ /* 0x000fe40008011630 */
[----:B------:R-:W-:Y:S02]  /*43c0*/  USHF.R.U32.HI UR4, URZ, 0x11, UR46 ;  /* 0x00000011ff047899 */ /* 0x000fe4000801162e */
[----:B------:R-:W-:Y:S02]  /*43d0*/  ULOP3.LUT UR7, UR7, 0x6000, URZ, 0xc0, !UPT ;  /* 0x0000600007077892 */ /* 0x000fe4000f8ec0ff */
[----:B------:R-:W-:Y:S02]  /*43e0*/  ULOP3.LUT UR6, UR6, 0x6000, URZ, 0xc0, !UPT ;  /* 0x0000600006067892 */ /* 0x000fe4000f8ec0ff */
[----:B------:R-:W-:Y:S02]  /*43f0*/  ULOP3.LUT UR5, UR5, 0x6000, URZ, 0xc0, !UPT ;  /* 0x0000600005057892 */ /* 0x000fe4000f8ec0ff */
[----:B------:R-:W-:-:S02]  /*4400*/  ULOP3.LUT UR4, UR4, 0x6000, URZ, 0xc0, !UPT ;  /* 0x0000600004047892 */ /* 0x000fc4000f8ec0ff */
[----:B------:R-:W-:Y:S02]  /*4410*/  UIADD3 UR69, UPT, UPT, UR32, 0x84, URZ ;  /* 0x0000008420457890 */ /* 0x000fe4000fffe0ff */
[----:B------:R-:W-:Y:S02]  /*4420*/  ULOP3.LUT UR67, UR7, 0x1090, URZ, 0xfc, !UPT ;  /* 0x0000109007437892 */ /* 0x000fe4000f8efcff */
[----:B------:R-:W-:Y:S02]  /*4430*/  ULOP3.LUT UR66, UR6, 0x1090, URZ, 0xfc, !UPT ;  /* 0x0000109006427892 */ /* 0x000fe4000f8efcff */
[----:B------:R-:W-:Y:S02]  /*4440*/  ULOP3.LUT UR65, UR5, 0x1090, URZ, 0xfc, !UPT ;  /* 0x0000109005417892 */ /* 0x000fe4000f8efcff */
[----:B-1-3--:R-:W-:-:S12]  /*4450*/  ULOP3.LUT UR64, UR4, 0x1090, URZ, 0xfc, !UPT ;  /* 0x0000109004407892 */ /* 0x00afd8000f8efcff */
.L_x_86:
[C---:B------:R-:W-:Y:S02]  /*4460*/  LEA R2, R9.reuse, UR31, 0x3 ;  /* 0x0000001f09027c11 */ /* 0x040fe4000f8e18ff */
[----:B------:R-:W-:Y:S02]  /*4470*/  SHF.L.U32 R5, R8, 0x1f, RZ ;  /* 0x0000001f08057819 */ /* 0x000fe400000006ff */
[----:B------:R-:W-:Y:S02]  /*4480*/  LEA R6, R9, UR31, 0x4 ;  /* 0x0000001f09067c11 */ /* 0x000fe4000f8e20ff */
[----:B------:R-:W1:Y:S02]  /*4490*/  SYNCS.PHASECHK.TRANS64.TRYWAIT P0, [R2+URZ+0xd0], R5 ;  /* 0x0000d005020075a7 */ /* 0x000e6400080011ff */
[----:B-1-3--:R-:W-:Y:S05]  /*44a0*/  @!P0 BRA `(.L_x_77) ;  /* 0x0000005400a48947 */ /* 0x00afea0003800000 */
.L_x_171:
[----:B-1----:R-:W1:Y:S01]  /*44b0*/  LDS.128 R4, [R6+0x140] ;  /* 0x0001400006047984 */ /* 0x002e620000000c00 */
[----:B------:R-:W-:Y:S01]  /*44c0*/  @!PT LDS RZ, [RZ] ;  /* 0x00000000fffff984 */ /* 0x000fe20000000800 */
[----:B------:R-:W-:Y:S01]  /*44d0*/  @!PT LDS RZ, [RZ] ;  /* 0x00000000fffff984 */ /* 0x000fe20000000800 */
[----:B------:R-:W-:Y:S01]  /*44e0*/  @!PT LDS RZ, [RZ] ;  /* 0x00000000fffff984 */ /* 0x000fe20000000800 */
[----:B------:R-:W-:Y:S01]  /*44f0*/  @!PT LDS RZ, [RZ] ;  /* 0x00000000fffff984 */ /* 0x000fe20000000800 */
[----:B------:R2:W-:Y:S06]  /*4500*/  MEMBAR.ALL.CTA ;  /* 0x0000000000007992 */ /* 0x0005ec0000008000 */
[----:B--2---:R-:W2:Y:S01]  /*4510*/  FENCE.VIEW.ASYNC.S ;  /* 0x00000000000073c6 */ /* 0x004ea20000000000 */
[----:B-1----:R-:W-:-:S13]  /*4520*/  LOP3.LUT P0, RZ, R6, 0x1, RZ, 0xc0, !PT ;  /* 0x0000000106ff7812 */ /* 0x002fda000780c0ff */
[----:B--2---:R-:W-:Y:S01]  /*4530*/  VOTEU.ANY UP2, P0 ;  /* 0x0000000000ff7886 */ /* 0x004fe20000040100 */
[----:B------:R-:W-:-:S13]  /*4540*/  PLOP3.LUT P0, PT, PT, PT, UP2, 0x80, 0x8 ;  /* 0x000000000008781c */ /* 0x000fda0003f0f028 */
[----:B------:R-:W-:Y:S02]  /*4550*/  @P0 MOV R0, R4 ;  /* 0x0000000400000202 */ /* 0x000fe40000000f00 */
[----:B------:R-:W-:Y:S02]  /*4560*/  @P0 LOP3.LUT R4, R5, 0xffff, RZ, 0xc0, !PT ;  /* 0x0000ffff05040812 */ /* 0x000fe400078ec0ff */
[----:B------:R-:W-:Y:S01]  /*4570*/  @P0 R2UR UR5, R0 ;  /* 0x00000000000502ca */ /* 0x000fe200000e0000 */
[----:B------:R-:W-:Y:S01]  /*4580*/  VIADD R0, R2, 0xe0 ;  /* 0x000000e002007836 */ /* 0x000fe20000000000 */
[----:B------:R-:W-:-:S04]  /*4590*/  @P0 R2UR UR4, R4 ;  /* 0x00000000040402ca */ /* 0x000fc800000e0000 */
[----:B------:R-:W-:-:S04]  /*45a0*/  PRMT R0, RZ, 0x654, R0 ;  /* 0x00000654ff007816 */ /* 0x000fc80000000000 */
[----:B------:R1:W-:Y:S03]  /*45b0*/  SYNCS.ARRIVE.TRANS64.RED.A1T0 RZ, [R0+URZ], RZ ;  /* 0x000000ff00ff79a7 */ /* 0x0003e600081004ff */
[----:B------:R-:W-:Y:S02]  /*45c0*/  @UP2 UMOV UR58, UR5 ;  /* 0x00000005003a2c82 */ /* 0x000fe40008000000 */
[----:B------:R-:W-:Y:S01]  /*45d0*/  @UP2 UMOV UR56, UR4 ;  /* 0x0000000400382c82 */ /* 0x000fe20008000000 */
[----:B------:R-:W-:Y:S05]  /*45e0*/  BRA.U !UP5, `(.L_x_78) ;  /* 0x000000010dd07547 */ /* 0x000fea000b800000 */
[----:B------:R-:W2:Y:S01]  /*45f0*/  LDCU.128 UR12, c[0x0][0xf10] ;  /* 0x0001e200ff0c77ac */ /* 0x000ea20008000c00 */
[----:B------:R-:W3:Y:S01]  /*4600*/  LDCU UR21, c[0x0][0xf20] ;  /* 0x0001e400ff1577ac */ /* 0x000ee20008000800 */
[----:B------:R-:W4:Y:S01]  /*4610*/  LDCU UR20, c[0x0][0xf0c] ;  /* 0x0001e180ff1477ac */ /* 0x000f220008000800 */
[----:B------:R-:W1:Y:S01]  /*4620*/  LDCU.64 UR8, c[0x0][0xf28] ;  /* 0x0001e500ff0877ac */ /* 0x000e620008000a00 */
[----:B--2---:R-:W-:Y:S02]  /*4630*/  UIMAD.WIDE.U32 UR6, UR60, UR15, URZ ;  /* 0x0000000f3c0672a5 */ /* 0x004fe4000f8e00ff */
[----:B------:R-:W-:Y:S02]  /*4640*/  UIMAD.WIDE.U32 UR4, UR61, UR12, URZ ;  /* 0x0000000c3d0472a5 */ /* 0x000fe4000f8e00ff */
[----:B------:R-:W-:Y:S02]  /*4650*/  UISETP.NE.AND UP0, UPT, UR14, 0x1, UPT ;  /* 0x000000010e00788c */ /* 0x000fe4000bf05270 */
[----:B------:R-:W-:Y:S01]  /*4660*/  UIMAD.WIDE.U32 UR18, UR56, UR15, URZ ;  /* 0x0000000f381272a5 */ /* 0x000fe2000f8e00ff */
[----:B------:R-:W-:-:S02]  /*4670*/  UMOV UR6, UR7 ;  /* 0x0000000700067c82 */ /* 0x000fc40008000000 */
[----:B------:R-:W-:Y:S01]  /*4680*/  UMOV UR4, UR5 ;  /* 0x0000000500047c82 */ /* 0x000fe20008000000 */
[----:B---3--:R-:W-:Y:S02]  /*4690*/  USHF.R.U32.HI UR6, URZ, UR21, UR6 ;  /* 0x00000015ff067299 */ /* 0x008fe40008011606 */
[----:B----4-:R-:W-:Y:S02]  /*46a0*/  UISETP.NE.AND UP1, UPT, UR20, 0x1, UPT ;  /* 0x000000011400788c */ /* 0x010fe4000bf25270 */
[----:B------:R-:W-:Y:S02]  /*46b0*/  USHF.R.U32.HI UR4, URZ, UR13, UR4 ;  /* 0x0000000dff047299 */ /* 0x000fe40008011604 */
[----:B------:R-:W-:Y:S02]  /*46c0*/  USEL UR5, UR60, UR6, !UP0 ;  /* 0x000000063c057287 */ /* 0x000fe4000c000000 */
[----:B------:R-:W-:Y:S02]  /*46d0*/  USEL UR6, UR61, UR4, !UP1 ;  /* 0x000000043d067287 */ /* 0x000fe4000c800000 */
[----:B-1----:R-:W-:Y:S01]  /*46e0*/  UIMAD.WIDE.U32 UR10, UR5, UR8, URZ ;  /* 0x00000008050a72a5 */ /* 0x002fe2000f8e00ff */
[----:B------:R-:W-:Y:S01]  /*46f0*/  UMOV UR4, UR19 ;  /* 0x0000001300047c82 */ /* 0x000fe20008000000 */
[----:B------:R-:W-:-:S02]  /*4700*/  UIMAD.WIDE.U32 UR16, UR58, UR12, URZ ;  /* 0x0000000c3a1072a5 */ /* 0x000fc4000f8e00ff */
        /* <DEDUP_REMOVED lines=34> */
.L_x_78:
[----:B------:R-:W2:Y:S02]  /*4930*/  LDCU UR4, c[0x0][0xf30] ;  /* 0x0001e600ff0477ac */ /* 0x000ea40008000800 */
[----:B--2---:R-:W-:-:S09]  /*4940*/  UISETP.NE.AND UP0, UPT, UR4, 0x1, UPT ;  /* 0x000000010400788c */ /* 0x004fd2000bf05270 */
[----:B------:R-:W-:Y:S05]  /*4950*/  BRA.U UP0, `(.L_x_79) ;  /* 0x00000001003c7547 */ /* 0x000fea000b800000 */
[----:B------:R-:W2:Y:S01]  /*4960*/  LDCU.128 UR8, c[0x0][0xf10] ;  /* 0x0001e200ff0877ac */ /* 0x000ea20008000c00 */
[----:B------:R-:W3:Y:S01]  /*4970*/  LDCU UR12, c[0x0][0xf0c] ;  /* 0x0001e180ff0c77ac */ /* 0x000ee20008000800 */
[----:B------:R-:W4:Y:S01]  /*4980*/  LDCU UR13, c[0x0][0xf20] ;  /* 0x0001e400ff0d77ac */ /* 0x000f220008000800 */
[----:B--2---:R-:W-:Y:S02]  /*4990*/  UIMAD.WIDE.U32 UR6, UR58, UR8, URZ ;  /* 0x000000083a0672a5 */ /* 0x004fe4000f8e00ff */
[----:B------:R-:W-:Y:S02]  /*49a0*/  UIMAD.WIDE.U32 UR4, UR56, UR11, URZ ;  /* 0x0000000b380472a5 */ /* 0x000fe4000f8e00ff */
[----:B---3--:R-:W-:Y:S02]  /*49b0*/  UISETP.NE.AND UP0, UPT, UR12, 0x1, UPT ;  /* 0x000000010c00788c */ /* 0x008fe4000bf05270 */
[----:B------:R-:W-:Y:S01]  /*49c0*/  UISETP.NE.AND UP1, UPT, UR10, 0x1, UPT ;  /* 0x000000010a00788c */ /* 0x000fe2000bf25270 */
[----:B------:R-:W-:-:S02]  /*49d0*/  UMOV UR6, UR7 ;  /* 0x0000000700067c82 */ /* 0x000fc40008000000 */
[----:B------:R-:W-:Y:S01]  /*49e0*/  UMOV UR4, UR5 ;  /* 0x0000000500047c82 */ /* 0x000fe20008000000 */
[----:B------:R-:W-:Y:S02]  /*49f0*/  USHF.R.U32.HI UR9, URZ, UR9, UR6 ;  /* 0x00000009ff097299 */ /* 0x000fe40008011606 */
[----:B----4-:R-:W-:Y:S02]  /*4a00*/  USHF.R.U32.HI UR4, URZ, UR13, UR4 ;  /* 0x0000000dff047299 */ /* 0x010fe40008011604 */
[----:B------:R-:W-:Y:S02]  /*4a10*/  USEL UR5, UR58, UR9, !UP0 ;  /* 0x000000093a057287 */ /* 0x000fe4000c000000 */
[----:B------:R-:W-:-:S04]  /*4a20*/  USEL UR4, UR56, UR4, !UP1 ;  /* 0x0000000438047287 */ /* 0x000fc8000c800000 */
[----:B------:R-:W-:-:S04]  /*4a30*/  UIADD3 UR4, UPT, UPT, UR5, -UR4, URZ ;  /* 0x8000000405047290 */ /* 0x000fc8000fffe0ff */
[----:B------:R-:W-:-:S12]  /*4a40*/  UIMAD UR56, UR4, UR10, UR56 ;  /* 0x0000000a043872a4 */ /* 0x000fd8000f8e0238 */
.L_x_79:
[----:B------:R-:W-:Y:S01]  /*4a50*/  IADD3 R9, PT, PT, R9, 0x1, RZ ;  /* 0x0000000109097810 */ /* 0x000fe20007ffe0ff */
[----:B------:R-:W-:Y:S06]  /*4a60*/  BRA.U UP3, `(.L_x_80) ;  /* 0x0000000503807547 */ /* 0x000fec000b800000 */
[----:B------:R-:W2:Y:S01]  /*4a70*/  LDCU UR4, c[0x0][0x38c] ;  /* 0x00007180ff0477ac */ /* 0x000ea20008000800 */
[----:B------:R-:W-:Y:S02]  /*4a80*/  PLOP3.LUT P1, PT, PT, PT, PT, 0x80, 0x8 ;  /* 0x000000000008781c */ /* 0x000fe40003f2f070 */
[----:B------:R-:W-:Y:S01]  /*4a90*/  SHF.L.U32 R5, R10, 0x1f, RZ ;  /* 0x0000001f0a057819 */ /* 0x000fe200000006ff */
[----:B------:R-:W-:Y:S02]  /*4aa0*/  ULEA UR57, UR59, UR31, 0x3 ;  /* 0x0000001f3b397291 */ /* 0x000fe4000f8e18ff */
[----:B------:R-:W-:Y:S02]  /*4ab0*/  ULEA UR11, UR59, UR32, 0x6 ;  /* 0x000000203b0b7291 */ /* 0x000fe4000f8e30ff */
[----:B--2---:R-:W-:-:S06]  /*4ac0*/  UISETP.GE.AND UP0, UPT, UR4, 0x1, UPT ;  /* 0x000000010400788c */ /* 0x004fcc000bf06270 */
[----:B------:R-:W-:-:S05]  /*4ad0*/  PLOP3.LUT P0, PT, PT, PT, UP0, 0x80, 0x8 ;  /* 0x000000000008781c */ /* 0x000fca0003f0f008 */
[----:B------:R-:W-:-:S08]  /*4ae0*/  @UP0 ULEA UR4, UR29, UR31, 0x3 ;  /* 0x0000001f1d040291 */ /* 0x000fd0000f8e18ff */
[----:B-1----:R-:W-:-:S04]  /*4af0*/  @P0 SHF.L.U32 R0, R3, 0x1f, RZ ;  /* 0x0000001f03000819 */ /* 0x002fc800000006ff */
[----:B------:R1:W2:Y:S01]  /*4b00*/  @P0 SYNCS.PHASECHK.TRANS64.TRYWAIT P1, [UR4], R0 ;  /* 0x00000000ff0005a7 */ /* 0x0002a20008021104 */
[----:B------:R-:W-:-:S04]  /*4b10*/  ULEA.HI UR4, UR25, UR25, URZ, 0x1 ;  /* 0x0000001919047291 */ /* 0x000fc8000f8f08ff */
[----:B------:R-:W-:-:S04]  /*4b20*/  ULOP3.LUT UR4, UR4, 0x7ffffffe, URZ, 0xc0, !UPT ;  /* 0x7ffffffe04047892 */ /* 0x000fc8000f8ec0ff */
[----:B------:R-:W-:-:S04]  /*4b30*/  UIADD3 UR4, UPT, UPT, -UR4, UR25, URZ ;  /* 0x0000001904047290 */ /* 0x000fc8000fffe1ff */
[----:B------:R-:W-:Y:S01]  /*4b40*/  ULEA UR45, UR4, UR69, 0x1 ;  /* 0x00000045042d7291 */ /* 0x000fe2000f8e08ff */
[----:B------:R-:W3:Y:S02]  /*4b50*/  SYNCS.PHASECHK.TRANS64.TRYWAIT P0, [UR57+0x100], R5 ;  /* 0x00010005ff0075a7 */ /* 0x000ee40008001139 */
[----:B-123--:R-:W-:Y:S09]  /*4b60*/  @!P0 BRA `(.L_x_81) ;  /* 0x0000005000088947 */ /* 0x00eff20003800000 */
.L_x_173:
[----:B------:R-:W-:Y:S01]  /*4b70*/  UMOV UR33, UR27 ;  /* 0x0000001b00217c82 */ /* 0x000fe20008000000 */
[----:B------:R-:W-:Y:S05]  /*4b80*/  BRA.U !UP0, `(.L_x_82) ;  /* 0x0000000508287547 */ /* 0x000fea000b800000 */
[----:B------:R-:W-:Y:S02]  /*4b90*/  USHF.R.U32.HI UR4, URZ, 0x1a, UR45 ;  /* 0x0000001aff047899 */ /* 0x000fe4000801162d */
[----:B------:R-:W-:Y:S02]  /*4ba0*/  UIADD3 UR51, UPT, UPT, UR45, 0x40000000, URZ ;  /* 0x400000002d337890 */ /* 0x000fe4000fffe0ff */
[----:B------:R-:W-:Y:S02]  /*4bb0*/  ULOP3.LUT UR49, UR45, 0x80000000, URZ, 0x3c, !UPT ;  /* 0x800000002d317892 */ /* 0x000fe4000f8e3cff */
[----:B------:R-:W-:Y:S02]  /*4bc0*/  UIADD3 UR47, UPT, UPT, UR45, -0x40000000, URZ ;  /* 0xc00000002d2f7890 */ /* 0x000fe4000fffe0ff */
[----:B------:R-:W-:Y:S02]  /*4bd0*/  ULOP3.LUT UR42, UR4, 0x30, URZ, 0xc0, !UPT ;  /* 0x00000030042a7892 */ /* 0x000fe4000f8ec0ff */
[----:B------:R-:W-:-:S02]  /*4be0*/  USHF.R.U32.HI UR6, URZ, 0x1a, UR51 ;  /* 0x0000001aff067899 */ /* 0x000fc40008011633 */
[----:B------:R-:W-:Y:S02]  /*4bf0*/  USHF.R.U32.HI UR5, URZ, 0x1a, UR49 ;  /* 0x0000001aff057899 */ /* 0x000fe40008011631 */
[----:B------:R-:W-:Y:S02]  /*4c00*/  USHF.R.U32.HI UR4, URZ, 0x1a, UR47 ;  /* 0x0000001aff047899 */ /* 0x000fe4000801162f */
[----:B------:R-:W-:Y:S02]  /*4c10*/  ULOP3.LUT UR6, UR6, 0x30, URZ, 0xc0, !UPT ;  /* 0x0000003006067892 */ /* 0x000fe4000f8ec0ff */
[----:B------:R-:W-:Y:S02]  /*4c20*/  ULOP3.LUT UR5, UR5, 0x30, URZ, 0xc0, !UPT ;  /* 0x0000003005057892 */ /* 0x000fe4000f8ec0ff */
[----:B------:R-:W-:Y:S02]  /*4c30*/  ULOP3.LUT UR4, UR4, 0x30, URZ, 0xc0, !UPT ;  /* 0x0000003004047892 */ /* 0x000fe4000f8ec0ff */
[----:B------:R-:W-:-:S02]  /*4c40*/  UPRMT UR43, UR42, 0x5410, UR67 ;  /* 0x000054102a2b7896 */ /* 0x000fc40008000043 */
[----:B------:R-:W-:Y:S01]  /*4c50*/  UIADD3 UR33, UPT, UPT, UR68, UR27, URZ ;  /* 0x0000001b44217290 */ /* 0x000fe2000fffe0ff */
[----:B------:R-:W-:Y:S01]  /*4c60*/  UMOV UR26, URZ ;  /* 0x000000ff001a7c82 */ /* 0x000fe20008000000 */
[----:B------:R-:W-:Y:S01]  /*4c70*/  UMOV UR28, UR62 ;  /* 0x0000003e001c7c82 */ /* 0x000fe20008000000 */
[----:B------:R-:W-:Y:S01]  /*4c80*/  UMOV UR10, UR29 ;  /* 0x0000001d000a7c82 */ /* 0x000fe20008000000 */
[----:B------:R-:W-:Y:S02]  /*4c90*/  UPRMT UR41, UR6, 0x5410, UR66 ;  /* 0x0000541006297896 */ /* 0x000fe40008000042 */
[----:B------:R-:W-:Y:S02]  /*4ca0*/  UPRMT UR37, UR5, 0x5410, UR65 ;  /* 0x0000541005257896 */ /* 0x000fe40008000041 */
[----:B------:R-:W-:Y:S01]  /*4cb0*/  UPRMT UR35, UR4, 0x5410, UR64 ;  /* 0x0000541004237896 */ /* 0x000fe20008000040 */
[----:B------:R-:W-:Y:S01]  /*4cc0*/  UMOV UR42, URZ ;  /* 0x000000ff002a7c82 */ /* 0x000fe20008000000 */
[----:B------:R-:W-:Y:S01]  /*4cd0*/  UMOV UR40, URZ ;  /* 0x000000ff00287c82 */ /* 0x000fe20008000000 */
[----:B------:R-:W-:Y:S01]  /*4ce0*/  UMOV UR36, URZ ;  /* 0x000000ff00247c82 */ /* 0x000fe20008000000 */
[----:B------:R-:W-:-:S08]  /*4cf0*/  UMOV UR34, URZ ;  /* 0x000000ff00227c82 */ /* 0x000fd00008000000 */
.L_x_85:
[----:B--2---:R-:W-:Y:S01]  /*4d00*/  ULEA UR7, UR10, UR31, 0x3 ;  /* 0x0000001f0a077291 */ /* 0x004fe2000f8e18ff */
[----:B---3--:R-:W-:Y:S11]  /*4d10*/  @P1 BRA `(.L_x_83) ;  /* 0x00000000000c1947 */ /* 0x008ff60003800000 */
[----:B-1----:R-:W-:Y:S04]  /*4d20*/  SHF.L.U32 R5, R3, 0x1f, RZ ;  /* 0x0000001f03057819 */ /* 0x002fe800000006ff */
[----:B------:R-:W1:Y:S02]  /*4d30*/  SYNCS.PHASECHK.TRANS64.TRYWAIT P0, [UR7], R5 ;  /* 0x00000005ff0075a7 */ /* 0x000e640008001107 */
[----:B-1----:R-:W-:Y:S05]  /*4d40*/  @!P0 BRA `(.L_x_84) ;  /* 0x0000004c00a88947 */ /* 0x002fea0003800000 */
.L_x_83:
[----:B------:R-:W-:Y:S01]  /*4d50*/  UISETP.NE.AND UP0, UPT, UR28, 0x1, UPT ;  /* 0x000000011c00788c */ /* 0x000fe2000bf05270 */
[----:B------:R-:W-:Y:S01]  /*4d60*/  PLOP3.LUT P1, PT, PT, PT, PT, 0x80, 0x8 ;  /* 0x000000000008781c */ /* 0x000fe20003f2f070 */
[----:B------:R-:W-:Y:S02]  /*4d70*/  UIADD3 UR4, UPT, UPT, UR10, 0x1, URZ ;  /* 0x000000010a047890 */ /* 0x000fe4000fffe0ff */
[----:B------:R-:W-:Y:S02]  /*4d80*/  ULEA UR6, UR10, UR53, 0x8 ;  /* 0x000000350a067291 */ /* 0x000fe4000f8e40ff */
[----:B------:R-:W-:Y:S01]  /*4d90*/  UISETP.NE.AND UP1, UPT, UR4, 0x9, UPT ;  /* 0x000000090400788c */ /* 0x000fe2000bf25270 */
[----:B------:R-:W-:Y:S01]  /*4da0*/  PLOP3.LUT P0, PT, PT, PT, UP0, 0x80, 0x8 ;  /* 0x000000000008781c */ /* 0x000fe20003f0f008 */
[----:B------:R-:W-:Y:S02]  /*4db0*/  ULEA UR24, UR10, UR54, 0x5 ;  /* 0x000000360a187291 */ /* 0x000fe4000f8e28ff */
[----:B------:R-:W-:Y:S02]  /*4dc0*/  USEL UR5, URZ, 0x1, UP1 ;  /* 0x00000001ff057887 */ /* 0x000fe40008800000 */
[----:B------:R-:W-:Y:S02]  /*4dd0*/  USEL UR29, UR4, URZ, UP1 ;  /* 0x000000ff041d7287 */ /* 0x000fe40008800000 */
[----:B------:R-:W-:Y:S02]  /*4de0*/  ULEA UR22, UR10, UR55, 0x5 ;  /* 0x000000370a167291 */ /* 0x000fe4000f8e28ff */
[----:B------:R-:W-:Y:S01]  /*4df0*/  @UP0 ULEA UR4, UR29, UR31, 0x3 ;  /* 0x0000001f1d040291 */ /* 0x000fe2000f8e18ff */
[----:B------:R-:W-:Y:S01]  /*4e00*/  LOP3.LUT R3, R3, UR5, RZ, 0x3c, !PT ;  /* 0x0000000503037c12 */ /* 0x000fe2000f8e3cff */
[----:B------:R-:W-:Y:S02]  /*4e10*/  UISETP.NE.U32.AND UP0, UPT, UR26, URZ, UPT ;  /* 0x000000ff1a00728c */ /* 0x000fe4000bf05070 */
[----:B------:R-:W-:Y:S01]  /*4e20*/  UIADD3 UR20, UPT, UPT, UR6, 0x2, URZ ;  /* 0x0000000206147890 */ /* 0x000fe2000fffe0ff */
[----:B-1----:R-:W-:Y:S01]  /*4e30*/  @P0 SHF.L.U32 R0, R3, 0x1f, RZ ;  /* 0x0000001f03000819 */ /* 0x002fe200000006ff */
[----:B------:R-:W-:Y:S02]  /*4e40*/  UIADD3 UR16, UPT, UPT, UR6, 0x4, URZ ;  /* 0x0000000406107890 */ /* 0x000fe4000fffe0ff */
[----:B------:R-:W-:Y:S01]  /*4e50*/  UIADD3 UR12, UPT, UPT, UR6, 0x6, URZ ;  /* 0x00000006060c7890 */ /* 0x000fe2000fffe0ff */
[----:B------:R2:W3:Y:S01]  /*4e60*/  @P0 SYNCS.PHASECHK.TRANS64.TRYWAIT P1, [UR4], R0 ;  /* 0x00000000ff0005a7 */ /* 0x0004e20008021104 */
[----:B------:R-:W-:Y:S02]  /*4e70*/  ULEA UR4, UR10, UR52, 0xa ;  /* 0x000000340a047291 */ /* 0x000fe4000f8e50ff */
[----:B------:R-:W-:Y:S02]  /*4e80*/  UIADD3 UR30, UPT, UPT, UR7, 0x48, URZ ;  /* 0x00000048071e7890 */ /* 0x000fe4000fffe0ff */
[----:B------:R-:W-:Y:S02]  /*4e90*/  UIADD3 UR18, UPT, UPT, UR4, 0x2, URZ ;  /* 0x0000000204127890 */ /* 0x000fe4000fffe0ff */
[----:B------:R-:W-:Y:S02]  /*4ea0*/  UIADD3 UR14, UPT, UPT, UR4, 0x4, URZ ;  /* 0x00000004040e7890 */ /* 0x000fe4000fffe0ff */
[----:B------:R-:W-:Y:S02]  /*4eb0*/  UIADD3 UR8, UPT, UPT, UR4, 0x6, URZ ;  /* 0x0000000604087890 */ /* 0x000fe4000fffe0ff */
[----:B------:R-:W-:Y:S02]  /*4ec0*/  UIADD3 UR27, UPT, UPT, UR27, 0x1, URZ ;  /* 0x000000011b1b7890 */ /* 0x000fe4000fffe0ff */
[----:B------:R-:W-:Y:S01]  /*4ed0*/  UIADD3 UR28, UPT, UPT, UR28, -0x1, URZ ;  /* 0xffffffff1c1c7890 */ /* 0x000fe2000fffe0ff */
[----:B------:R-:W-:Y:S01]  /*4ee0*/  UMOV UR25, 0x4008 ;  /* 0x0000400800197882 */ /* 0x000fe20000000000 */
[----:B------:R-:W-:Y:S01]  /*4ef0*/  UMOV UR23, 0x4008 ;  /* 0x0000400800177882 */ /* 0x000fe20000000000 */
[----:B------:R2:W-:Y:S01]  /*4f00*/  UTCCP.T.S.2CTA.4x32dp128bit tmem[UR32+0x80], gdesc[UR24] ;  /* 0x00008018200079e7 */ /* 0x0005e20009300000 */
[----:B------:R2:W-:Y:S01]  /*4f10*/  UTCCP.T.S.2CTA.4x32dp128bit tmem[UR32+0x84], gdesc[UR22] ;  /* 0x00008416200079e7 */ /* 0x0005e20009300000 */
[----:B------:R-:W-:Y:S01]  /*4f20*/  UMOV UR7, 0x40004040 ;  /* 0x4000404000077882 */ /* 0x000fe20000000000 */
[----:B------:R-:W-:Y:S01]  /*4f30*/  UMOV UR5, 0x40004040 ;  /* 0x4000404000057882 */ /* 0x000fe20000000000 */
[----:B------:R-:W-:Y:S01]  /*4f40*/  UMOV UR21, 0x40004040 ;  /* 0x4000404000157882 */ /* 0x000fe20000000000 */
[----:B------:R2:W-:Y:S01]  /*4f50*/  UTCQMMA.2CTA gdesc[UR4], gdesc[UR6], tmem[UR11], tmem[UR42], idesc[UR43], tmem[UR44], UP0 ;  /* 0x002c2a0604007dea */ /* 0x0005e2000820030b */
[----:B------:R-:W-:Y:S01]  /*4f60*/  UISETP.NE.AND UP0, UPT, UR27, UR33, UPT ;  /* 0x000000211b00728c */ /* 0x000fe2000bf05270 */
[----:B------:R-:W-:Y:S01]  /*4f70*/  UMOV UR19, 0x40004040 ;  /* 0x4000404000137882 */ /* 0x000fe20000000000 */
[----:B------:R-:W-:Y:S01]  /*4f80*/  UMOV UR17, 0x40004040 ;  /* 0x4000404000117882 */ /* 0x000fe20000000000 */
[----:B------:R2:W-:Y:S01]  /*4f90*/  UTCQMMA.2CTA gdesc[UR18], gdesc[UR20], tmem[UR11], tmem[UR40], idesc[UR41], tmem[UR50], UPT ;  /* 0x0032281412007dea */ /* 0x0005e2000ba0030b */
[----:B------:R-:W-:Y:S01]  /*4fa0*/  UMOV UR15, 0x40004040 ;  /* 0x40004040000f7882 */ /* 0x000fe20000000000 */
[----:B------:R-:W-:Y:S01]  /*4fb0*/  UMOV UR13, 0x40004040 ;  /* 0x40004040000d7882 */ /* 0x000fe20000000000 */
[----:B------:R2:W-:Y:S01]  /*4fc0*/  UTCQMMA.2CTA gdesc[UR14], gdesc[UR16], tmem[UR11], tmem[UR36], idesc[UR37], tmem[UR48], UPT ;  /* 0x003024100e007dea */ /* 0x0005e2000ba0030b */
[----:B------:R-:W-:Y:S01]  /*4fd0*/  UMOV UR9, 0x40004040 ;  /* 0x4000404000097882 */ /* 0x000fe20000000000 */
[----:B------:R-:W-:Y:S01]  /*4fe0*/  UMOV UR26, 0x1 ;  /* 0x00000001001a7882 */ /* 0x000fe20000000000 */
[----:B------:R2:W-:Y:S01]  /*4ff0*/  UTCQMMA.2CTA gdesc[UR8], gdesc[UR12], tmem[UR11], tmem[UR34], idesc[UR35], tmem[UR46], UPT ;  /* 0x002e220c08007dea */ /* 0x0005e2000ba0030b */
[----:B------:R2:W-:Y:S01]  /*5000*/  UTCBAR.2CTA.MULTICAST [UR30], URZ, UR38 ;  /* 0x000000ff1e0073e9 */ /* 0x0005e20008200826 */
[----:B------:R-:W-:Y:S01]  /*5010*/  UMOV UR10, UR29 ;  /* 0x0000001d000a7c82 */ /* 0x000fe20008000000 */
[----:B------:R-:W-:Y:S05]  /*5020*/  BRA.U UP0, `(.L_x_85) ;  /* 0xfffffffd00347547 */ /* 0x000fea000b83ffff */
.L_x_82:
[----:B--2---:R-:W-:Y:S01]  /*5030*/  UIADD3 UR4, UPT, UPT, UR57, 0xf0, URZ ;  /* 0x000000f039047890 */ /* 0x004fe2000fffe0ff */
[----:B------:R-:W-:-:S08]  /*5040*/  UMOV UR27, UR33 ;  /* 0x00000021001b7c82 */ /* 0x000fd00008000000 */
[----:B------:R2:W-:Y:S01]  /*5050*/  UTCBAR.2CTA.MULTICAST [UR4], URZ, UR63 ;  /* 0x000000ff040073e9 */ /* 0x0005e2000820083f */
[----:B------:R-:W-:Y:S02]  /*5060*/  NOP ;  /* 0x0000000000007918 */ /* 0x000fe40000000000 */
.L_x_80:
[----:B------:R-:W-:Y:S01]  /*5070*/  R2UR UR5, R90 ;  /* 0x000000005a0572ca */ /* 0x000fe200000e0000 */
[----:B--2---:R-:W-:Y:S01]  /*5080*/  UIADD3 UR4, UPT, UPT, UR59, 0x1, URZ ;  /* 0x000000013b047890 */ /* 0x004fe2000fffe0ff */
[----:B------:R-:W-:-:S03]  /*5090*/  ISETP.NE.AND P0, PT, R9, 0x2, PT ;  /* 0x000000020900780c */ /* 0x000fc60003f05270 */
[----:B------:R-:W-:Y:S01]  /*50a0*/  UISETP.NE.AND UP0, UPT, UR4, 0x2, UPT ;  /* 0x000000020400788c */ /* 0x000fe2000bf05270 */
[----:B-1----:R-:W-:Y:S02]  /*50b0*/  SEL R5, RZ, 0x1, P0 ;  /* 0x00000001ff057807 */ /* 0x002fe40000000000 */
[----:B------:R-:W-:Y:S01]  /*50c0*/  SEL R9, R9, RZ, P0 ;  /* 0x000000ff09097207 */ /* 0x000fe20000000000 */
[----:B------:R-:W-:Y:S01]  /*50d0*/  USEL UR59, UR4, URZ, UP0 ;  /* 0x000000ff043b7287 */ /* 0x000fe20008000000 */
[----:B------:R-:W-:-:S03]  /*50e0*/  LOP3.LUT R8, R8, R5, RZ, 0x3c, !PT ;  /* 0x0000000508087212 */ /* 0x000fc600078e3cff */
[----:B------:R-:W-:Y:S02]  /*50f0*/  UIADD3 UR25, UPT, UPT, UR56, UR5, URZ ;  /* 0x0000000538197290 */ /* 0x000fe4000fffe0ff */
[----:B------:R-:W-:-:S06]  /*5100*/  USEL UR5, URZ, 0x1, UP0 ;  /* 0x00000001ff057887 */ /* 0x000fcc0008000000 */
[----:B------:R-:W-:Y:S01]  /*5110*/  LOP3.LUT R10, R10, UR5, RZ, 0x3c, !PT ;  /* 0x000000050a0a7c12 */ /* 0x000fe2000f8e3cff */
[----:B------:R-:W-:Y:S06]  /*5120*/  BRA.U UP2, `(.L_x_86) ;  /* 0xfffffff102cc7547 */ /* 0x000fec000b83ffff */
[----:B------:R-:W1:Y:S01]  /*5130*/  S2UR UR8, SR_CgaCtaId ;  /* 0x00000000000879c3 */ /* 0x000e620000008800 */
[----:B------:R-:W-:Y:S01]  /*5140*/  ELECT P0, URZ, PT ;  /* 0x0000000000ff782f */ /* 0x000fe20003800000 */
[----:B------:R-:W-:Y:S01]  /*5150*/  HFMA2 R0, -RZ, RZ, 0, 5.9604644775390625e-08 ;  /* 0x00000001ff007431 */ /* 0x000fe200000001ff */
[----:B------:R-:W-:-:S05]  /*5160*/  UMOV UR4, 0x40 ;  /* 0x0000004000047882 */ /* 0x000fca0000000000 */
[----:B------:R-:W-:Y:S01]  /*5170*/  UVIRTCOUNT.DEALLOC.SMPOOL 0x80 ;  /* 0x000000800000784c */ /* 0x000fe20000000000 */
[----:B------:R-:W-:Y:S02]  /*5180*/  UISETP.NE.AND UP0, UPT, UR71, URZ, UPT ;  /* 0x000000ff4700728c */ /* 0x000fe4000bf05270 */
[----:B-1----:R-:W-:-:S09]  /*5190*/  ULEA UR8, UR8, UR4, 0x18 ;  /* 0x0000000408087291 */ /* 0x002fd2000f8ec0ff */
[----:B------:R1:W-:Y:S01]  /*51a0*/  @P0 STS.U8 [UR8+0x1c], R0 ;  /* 0x00001c00ff000988 */ /* 0x0003e20008000008 */
[----:B------:R-:W-:Y:S05]  /*51b0*/  BRA.U UP0, `(.L_x_87) ;  /* 0x0000000100587547 */ /* 0x000fea000b800000 */
[----:B------:R-:W-:Y:S01]  /*51c0*/  UIADD3 UR5, UPT, UPT, UR31, 0x100, URZ ;  /* 0x000001001f057890 */ /* 0x000fe2000fffe0ff */
[----:B------:R-:W-:-:S03]  /*51d0*/  SHF.L.U32 R3, R10, 0x1f, RZ ;  /* 0x0000001f0a037819 */ /* 0x000fc600000006ff */
[----:B------:R-:W-:-:S09]  /*51e0*/  ULEA UR4, UR59, UR5, 0x3 ;  /* 0x000000053b047291 */ /* 0x000fd2000f8e18ff */
[----:B------:R-:W2:Y:S02]  /*51f0*/  SYNCS.PHASECHK.TRANS64.TRYWAIT P0, [UR4], R3 ;  /* 0x00000003ff0075a7 */ /* 0x000ea40008001104 */
[----:B--2---:R-:W-:Y:S05]  /*5200*/  @!P0 BRA `(.L_x_88) ;  /* 0x0000004800908947 */ /* 0x004fea0003800000 */
.L_x_176:
[----:B------:R-:W-:-:S04]  /*5210*/  UIADD3 UR4, UPT, UPT, UR59, 0x1, URZ ;  /* 0x000000013b047890 */ /* 0x000fc8000fffe0ff */
[----:B------:R-:W-:-:S04]  /*5220*/  UISETP.NE.AND UP1, UPT, UR4, 0x2, UPT ;  /* 0x000000020400788c */ /* 0x000fc8000bf25270 */
[----:B------:R-:W-:Y:S02]  /*5230*/  USEL UR6, URZ, 0x1, UP1 ;  /* 0x00000001ff067887 */ /* 0x000fe40008800000 */
[----:B------:R-:W-:-:S04]  /*5240*/  USEL UR4, UR4, URZ, UP1 ;  /* 0x000000ff04047287 */ /* 0x000fc80008800000 */
[----:B------:R-:W-:Y:S01]  /*5250*/  ULEA UR4, UR4, UR5, 0x3 ;  /* 0x0000000504047291 */ /* 0x000fe2000f8e18ff */
[----:B-1----:R-:W-:-:S04]  /*5260*/  LOP3.LUT R3, R10, UR6, RZ, 0x3c, !PT ;  /* 0x000000060a037c12 */ /* 0x002fc8000f8e3cff */
[----:B------:R-:W-:Y:S01]  /*5270*/  SHF.L.U32 R3, R3, 0x1f, RZ ;  /* 0x0000001f03037819 */ /* 0x000fe200000006ff */
[----:B------:R-:W-:-:S04]  /*5280*/  IMAD.U32 R0, RZ, RZ, UR4 ;  /* 0x00000004ff007e24 */ /* 0x000fc8000f8e00ff */
[----:B------:R1:W2:Y:S03]  /*5290*/  SYNCS.PHASECHK.TRANS64.TRYWAIT P0, [R0+URZ], R3 ;  /* 0x00000003000075a7 */ /* 0x0002a600080011ff */
[----:B--2---:R-:W-:Y:S05]  /*52a0*/  @!P0 NANOSLEEP.SYNCS 0x989680 ;  /* 0x009896800000895d */ /* 0x004fea0003900000 */
[----:B------:R-:W2:Y:S02]  /*52b0*/  @!P0 SYNCS.PHASECHK.TRANS64 P0, [R0+URZ], R3 ;  /* 0x00000003000085a7 */ /* 0x000ea400080010ff */
[----:B--2---:R-:W-:Y:S05]  /*52c0*/  @P0 BRA `(.L_x_89) ;  /* 0x0000000000200947 */ /* 0x004fea0003800000 */
.L_x_90:
[----:B--2---:R2:W4:Y:S02]  /*52d0*/  SYNCS.PHASECHK.TRANS64.TRYWAIT P0, [R0+URZ], R3 ;  /* 0x00000003000075a7 */ /* 0x00452400080011ff */
[----:B----4-:R-:W-:Y:S05]  /*52e0*/  @!P0 NANOSLEEP.SYNCS 0x989680 ;  /* 0x009896800000895d */ /* 0x010fea0003900000 */
[----:B------:R-:W4:Y:S02]  /*52f0*/  @!P0 SYNCS.PHASECHK.TRANS64 P0, [R0+URZ], R3 ;  /* 0x00000003000085a7 */ /* 0x000f2400080010ff */
[----:B----4-:R-:W-:Y:S05]  /*5300*/  @!P0 BRA `(.L_x_90) ;  /* 0xfffffffc00f08947 */ /* 0x010fea000383ffff */
[----:B------:R-:W-:Y:S05]  /*5310*/  BRA `(.L_x_89) ;  /* 0x00000000000c7947 */ /* 0x000fea0003800000 */
.L_x_87:
[----:B------:R-:W-:-:S04]  /*5320*/  UIADD3 UR4, UPT, UPT, UR31, 0x130, URZ ;  /* 0x000001301f047890 */ /* 0x000fc8000fffe0ff */
[----:B------:R-:W-:-:S09]  /*5330*/  UPRMT UR4, UR70, 0x654, UR4 ;  /* 0x0000065446047896 */ /* 0x000fd20008000004 */
[----:B------:R-:W-:Y:S03]  /*5340*/  SYNCS.ARRIVE.TRANS64.RED.A1T0 RZ, [UR4], RZ ;  /* 0x000000ffffff79a7 */ /* 0x000fe60008100404 */
.L_x_89:
[----:B-12---:R-:W-:Y:S01]  /*5350*/  SHF.L.U32 R3, RZ, 0x1f, RZ ;  /* 0x0000001fff037819 */ /* 0x006fe200000006ff */
[----:B------:R-:W-:Y:S01]  /*5360*/  UIADD3 UR4, UPT, UPT, UR31, 0x130, URZ ;  /* 0x000001301f047890 */ /* 0x000fe2000fffe0ff */
[----:B------:R-:W-:Y:S02]  /*5370*/  PLOP3.LUT P0, PT, PT, PT, UP0, 0x80, 0x8 ;  /* 0x000000000008781c */ /* 0x000fe40003f0f008 */
[----:B---3--:R-:W1:Y:S02]  /*5380*/  SYNCS.PHASECHK.TRANS64.TRYWAIT P1, [UR31+0x130], R3 ;  /* 0x00013003ff0075a7 */ /* 0x008e64000802111f */
[----:B-1----:R-:W-:Y:S09]  /*5390*/  @!P1 BRA `(.L_x_91) ;  /* 0x0000004800449947 */ /* 0x002ff20003800000 */
.L_x_178:
[----:B------:R-:W-:Y:S01]  /*53a0*/  @!UP0 UPRMT UR4, UR70, 0x654, UR4 ;  /* 0x0000065446048896 */ /* 0x000fe20008000004 */
[----:B------:R-:W-:Y:S01]  /*53b0*/  UMOV UR5, 0xffff ;  /* 0x0000ffff00057882 */ /* 0x000fe20000000000 */
[----:B------:R-:W-:-:S07]  /*53c0*/  UMOV UR6, 0x1 ;  /* 0x0000000100067882 */ /* 0x000fce0000000000 */
[----:B------:R-:W-:Y:S01]  /*53d0*/  @!P0 SYNCS.ARRIVE.TRANS64.RED.A1T0 RZ, [UR4], RZ ;  /* 0x000000ffffff89a7 */ /* 0x000fe20008100404 */
[----:B------:R-:W-:Y:S01]  /*53e0*/  NOP ;  /* 0x0000000000007918 */ /* 0x000fe20000000000 */
[----:B-1----:R-:W1:Y:S01]  /*53f0*/  LDS R0, [UR8+0x14] ;  /* 0x00001408ff007984 */ /* 0x002e620008000800 */
[----:B------:R-:W-:-:S04]  /*5400*/  ULOP3.LUT UR4, UR32, 0xffff, URZ, 0xc0, !UPT ;  /* 0x0000ffff20047892 */ /* 0x000fc8000f8ec0ff */
[----:B------:R-:W-:-:S04]  /*5410*/  USHF.R.U32.HI UR4, URZ, 0x5, UR4 ;  /* 0x00000005ff047899 */ /* 0x000fc80008011604 */
[----:B------:R-:W-:Y:S02]  /*5420*/  USHF.L.U32 UR5, UR5, UR4, URZ ;  /* 0x0000000405057299 */ /* 0x000fe400080006ff */
[----:B------:R-:W-:-:S04]  /*5430*/  USHF.L.U32 UR4, UR6, UR4, URZ ;  /* 0x0000000406047299 */ /* 0x000fc800080006ff */
[----:B-1----:R-:W-:-:S04]  /*5440*/  LOP3.LUT R0, R0, UR5, RZ, 0xc0, !PT ;  /* 0x0000000500007c12 */ /* 0x002fc8000f8ec0ff */
[----:B------:R-:W-:-:S13]  /*5450*/  ISETP.NE.AND P0, PT, R0, UR5, PT ;  /* 0x0000000500007c0c */ /* 0x000fda000bf05270 */
[----:B------:R-:W-:Y:S05]  /*5460*/  @P0 BRA `(.L_x_92) ;  /* 0x0000000000580947 */ /* 0x000fea0003800000 */
[----:B------:R-:W1:Y:S02]  /*5470*/  LDS R0, [UR8+0x18] ;  /* 0x00001808ff007984 */ /* 0x000e640008000800 */
[----:B-1----:R-:W-:-:S04]  /*5480*/  LOP3.LUT R0, R0, UR4, RZ, 0xc0, !PT ;  /* 0x0000000400007c12 */ /* 0x002fc8000f8ec0ff */
[----:B------:R-:W-:-:S13]  /*5490*/  ISETP.NE.AND P0, PT, R0, UR4, PT ;  /* 0x0000000400007c0c */ /* 0x000fda000bf05270 */
[----:B------:R-:W-:Y:S05]  /*54a0*/  @P0 BRA `(.L_x_93) ;  /* 0x00000000003c0947 */ /* 0x000fea0003800000 */
[----:B------:R-:W1:Y:S01]  /*54b0*/  S2R R2, SR_LANEID ;  /* 0x0000000000027919 */ /* 0x000e620000000000 */
[----:B------:R-:W-:Y:S01]  /*54c0*/  ULOP3.LUT UR5, URZ, UR5, URZ, 0x33, !UPT ;  /* 0x00000005ff057292 */ /* 0x000fe2000f8e33ff */
[----:B------:R-:W-:Y:S01]  /*54d0*/  LOP3.LUT R4, RZ, UR4, RZ, 0x33, !PT ;  /* 0x00000004ff047c12 */ /* 0x000fe2000f8e33ff */
[----:B------:R-:W-:Y:S02]  /*54e0*/  VOTEU.ANY UR4, UPT, PT ;  /* 0x0000000000047886 */ /* 0x000fe400038e0100 */
[----:B------:R-:W-:Y:S01]  /*54f0*/  UFLO.U32 UR4, UR4 ;  /* 0x00000004000472bd */ /* 0x000fe200080e0000 */
[----:B------:R-:W2:Y:S01]  /*5500*/  REDUX UR6, R4 ;  /* 0x00000000040673c4 */ /* 0x000ea20000000000 */
[----:B------:R-:W-:-:S06]  /*5510*/  IMAD.U32 R0, RZ, RZ, UR5 ;  /* 0x00000005ff007e24 */ /* 0x000fcc000f8e00ff */
[----:B------:R3:W-:Y:S01]  /*5520*/  UTCATOMSWS.AND URZ, UR5 ;  /* 0x0000000500ff79e3 */ /* 0x0007e20008000000 */
[----:B------:R-:W4:Y:S01]  /*5530*/  REDUX UR7, R0 ;  /* 0x00000000000773c4 */ /* 0x000f220000000000 */
[----:B-1----:R-:W-:Y:S01]  /*5540*/  ISETP.EQ.U32.AND P0, PT, R2, UR4, PT ;  /* 0x0000000402007c0c */ /* 0x002fe2000bf02070 */
[----:B--2---:R-:W-:Y:S01]  /*5550*/  IMAD.U32 R2, RZ, RZ, UR6 ;  /* 0x00000006ff027e24 */ /* 0x004fe2000f8e00ff */
[----:B----4-:R-:W-:-:S11]  /*5560*/  MOV R3, UR7 ;  /* 0x0000000700037c02 */ /* 0x010fd60008000f00 */
[----:B------:R3:W-:Y:S04]  /*5570*/  @P0 ATOMS.AND RZ, [UR8+0x14], R3 ;  /* 0x00001403ffff098c */ /* 0x0007e8000a800008 */
[----:B------:R3:W-:Y:S01]  /*5580*/  @P0 ATOMS.AND RZ, [UR8+0x18], R2 ;  /* 0x00001802ffff098c */ /* 0x0007e2000a800008 */
[----:B------:R-:W-:Y:S05]  /*5590*/  BRA `(.L_x_94) ;  /* 0x0000000000147947 */ /* 0x000fea0003800000 */
.L_x_93:
[----:B------:R-:W-:Y:S02]  /*55a0*/  MOV R2, 0x55c0 ;  /* 0x000055c000027802 */ /* 0x000fe40000000f00 */
[----:B-----5:R-:W-:Y:S05]  /*55b0*/  CALL.REL.NOINC `($__internal_0_$__cuda_sm10x_tcgen05_guardrail_trap_col_being_dealloced_not_returned_by_alloc) ;  /* 0x0000004800b07944 */ /* 0x020fea0003c00000 */
[----:B------:R-:W-:Y:S05]  /*55c0*/  BRA `(.L_x_94) ;  /* 0x0000000000087947 */ /* 0x000fea0003800000 */
.L_x_92:
[----:B------:R-:W-:Y:S02]  /*55d0*/  MOV R2, 0x55f0 ;  /* 0x000055f000027802 */ /* 0x000fe40000000f00 */
[----:B-----5:R-:W-:Y:S05]  /*55e0*/  CALL.REL.NOINC `($__internal_2_$__cuda_sm10x_tcgen05_guardrail_trap_unallocated_columns_being_dealloced) ;  /* 0x0000004800bc7944 */ /* 0x020fea0003c00000 */
.L_x_94:
[----:B------:R-:W-:Y:S01]  /*55f0*/  NOP ;  /* 0x0000000000007918 */ /* 0x000fe20000000000 */
[----:B---3--:R-:W-:Y:S05]  /*5600*/  EXIT ;  /* 0x000000000000794d */ /* 0x008fea0003800000 */
.L_x_65:
[----:B------:R-:W-:-:S09]  /*5610*/  UISETP.NE.OR UP0, UPT, UR24, 0x3, !UP3 ;  /* 0x000000031800788c */ /* 0x000fd2000df05670 */
[----:B------:R-:W-:Y:S05]  /*5620*/  BRA.U UP0, `(.L_x_95) ;  /* 0x0000000d00fc7547 */ /* 0x000fea000b800000 */
[----:B------:R-:W1:Y:S01]  /*5630*/  S2UR UR6, SR_CgaCtaId ;  /* 0x00000000000679c3 */ /* 0x000e620000008800 */
[----:B------:R-:W2:Y:S01]  /*5640*/  LDCU UR33, c[0x0][0x370] ;  /* 0x00006e00ff2177ac */ /* 0x000ea20008000800 */
[----:B------:R-:W-:Y:S02]  /*5650*/  HFMA2 R13, -RZ, RZ, 0, 0 ;  /* 0x00000000ff0d7431 */ /* 0x000fe400000001ff */
[----:B------:R-:W-:Y:S01]  /*5660*/  IMAD.MOV.U32 R15, RZ, RZ, 0x1 ;  /* 0x00000001ff0f7424 */ /* 0x000fe200078e00ff */
[----:B------:R-:W-:Y:S01]  /*5670*/  MOV R7, 0x2000 ;  /* 0x0000200000077802 */ /* 0x000fe20000000f00 */
[----:B------:R-:W2:Y:S01]  /*5680*/  LDCU.128 UR28, c[0x0][0xf10] ;  /* 0x0001e200ff1c77ac */ /* 0x000ea20008000c00 */
[----:B------:R-:W-:Y:S01]  /*5690*/  IMAD.MOV.U32 R14, RZ, RZ, RZ ;  /* 0x000000ffff0e7224 */ /* 0x000fe200078e00ff */
[----:B------:R-:W3:Y:S01]  /*56a0*/  LDC.64 R16, c[0x0][0x348] ;  /* 0x0000d200ff107b82 */ /* 0x000ee20000000a00 */
[----:B------:R-:W4:Y:S01]  /*56b0*/  LDCU UR32, c[0x0][0x374] ;  /* 0x00006e80ff2077ac */ /* 0x000f220008000800 */
[----:B------:R-:W4:Y:S06]  /*56c0*/  LDCU UR15, c[0x0][0xf0c] ;  /* 0x0001e180ff0f77ac */ /* 0x000f2c0008000800 */
[----:B------:R-:W3:Y:S01]  /*56d0*/  LDC.64 R2, c[0x0][0xc88] ;  /* 0x00032200ff027b82 */ /* 0x000ee20000000a00 */
[----:B------:R-:W4:Y:S01]  /*56e0*/  LDCU UR36, c[0x0][0xf20] ;  /* 0x0001e400ff2477ac */ /* 0x000f220008000800 */
[----:B------:R-:W4:Y:S06]  /*56f0*/  LDCU UR4, c[0x0][0xf30] ;  /* 0x0001e600ff0477ac */ /* 0x000f2c0008000800 */
[----:B------:R-:W3:Y:S01]  /*5700*/  LDC.64 R4, c[0x0][0xc90] ;  /* 0x00032400ff047b82 */ /* 0x000ee20000000a00 */
[----:B------:R-:W-:Y:S01]  /*5710*/  UMOV UR24, 0x400 ;  /* 0x0000040000187882 */ /* 0x000fe20000000000 */
[----:B------:R-:W-:-:S02]  /*5720*/  UPLOP3.LUT UP3, UPT, UPT, UPT, UPT, 0x40, 0x4 ;  /* 0x000000000004789c */ /* 0x000fc40003f6e870 */
[----:B-1----:R-:W-:Y:S02]  /*5730*/  ULEA UR24, UR6, UR24, 0x18 ;  /* 0x0000001806187291 */ /* 0x002fe4000f8ec0ff */
[----:B--2---:R-:W-:Y:S02]  /*5740*/  UIMAD.WIDE.U32 UR6, UR33, UR28, URZ ;  /* 0x0000001c210672a5 */ /* 0x004fe4000f8e00ff */
[----:B----4-:R-:W-:Y:S02]  /*5750*/  UIMAD.WIDE.U32 UR8, UR32, UR31, URZ ;  /* 0x0000001f200872a5 */ /* 0x010fe4000f8e00ff */
[----:B------:R-:W-:Y:S02]  /*5760*/  UISETP.GE.AND UP0, UPT, UR39, 0x1, UPT ;  /* 0x000000012700788c */ /* 0x000fe4000bf06270 */
[----:B------:R-:W-:Y:S01]  /*5770*/  UISETP.NE.AND UP4, UPT, UR39, 0x1, UPT ;  /* 0x000000012700788c */ /* 0x000fe2000bf85270 */
[----:B------:R-:W-:Y:S02]  /*5780*/  UMOV UR6, UR7 ;  /* 0x0000000700067c82 */ /* 0x000fe40008000000 */
[----:B------:R-:W-:Y:S01]  /*5790*/  UMOV UR34, UR9 ;  /* 0x0000000900227c82 */ /* 0x000fe20008000000 */
[----:B------:R-:W1:Y:S01]  /*57a0*/  LDCU.64 UR16, c[0x0][0xf28] ;  /* 0x0001e500ff1077ac */ /* 0x000e620008000a00 */
[----:B------:R-:W-:-:S02]  /*57b0*/  UISETP.NE.AND UP6, UPT, UR15, 0x1, UPT ;  /* 0x000000010f00788c */ /* 0x000fc4000bfc5270 */
[----:B------:R-:W-:Y:S02]  /*57c0*/  UISETP.NE.AND UP5, UPT, UR30, 0x1, UPT ;  /* 0x000000011e00788c */ /* 0x000fe4000bfa5270 */
[----:B------:R-:W-:Y:S02]  /*57d0*/  USHF.R.U32.HI UR35, URZ, UR29, UR6 ;  /* 0x0000001dff237299 */ /* 0x000fe40008011606 */
[----:B------:R-:W-:Y:S02]  /*57e0*/  USHF.R.U32.HI UR34, URZ, UR36, UR34 ;  /* 0x00000024ff227299 */ /* 0x000fe40008011622 */
[----:B------:R-:W-:Y:S01]  /*57f0*/  UISETP.NE.AND UP2, UPT, UR4, 0x1, UPT ;  /* 0x000000010400788c */ /* 0x000fe2000bf45270 */
[----:B------:R-:W-:-:S10]  /*5800*/  UMOV UR12, URZ ;  /* 0x000000ff000c7c82 */ /* 0x000fd40008000000 */
.L_x_104:
[C---:B------:R-:W-:Y:S02]  /*5810*/  LEA R12, R14.reuse, UR24, 0x3 ;  /* 0x000000180e0c7c11 */ /* 0x040fe4000f8e18ff */
[----:B------:R-:W-:Y:S02]  /*5820*/  SHF.L.U32 R9, R13, 0x1f, RZ ;  /* 0x0000001f0d097819 */ /* 0x000fe400000006ff */
[----:B------:R-:W-:Y:S02]  /*5830*/  LEA R10, R14, UR24, 0x4 ;  /* 0x000000180e0a7c11 */ /* 0x000fe4000f8e20ff */
[----:B------:R-:W2:Y:S02]  /*5840*/  SYNCS.PHASECHK.TRANS64.TRYWAIT P0, [R12+URZ+0xd0], R9 ;  /* 0x0000d0090c0075a7 */ /* 0x000ea400080011ff */
[----:B--2-4-:R-:W-:Y:S05]  /*5850*/  @!P0 BRA `(.L_x_96) ;  /* 0x00000044002c8947 */ /* 0x014fea0003800000 */
.L_x_179:
[----:B--2---:R-:W2:Y:S01]  /*5860*/  LDS.128 R8, [R10+0x140] ;  /* 0x000140000a087984 */ /* 0x004ea20000000c00 */
[----:B------:R-:W-:Y:S01]  /*5870*/  UISETP.GE.AND UP0, UPT, UR39, 0x1, UPT ;  /* 0x000000012700788c */ /* 0x000fe2000bf06270 */
[----:B------:R-:W-:Y:S01]  /*5880*/  @!PT LDS RZ, [RZ] ;  /* 0x00000000fffff984 */ /* 0x000fe20000000800 */
[----:B------:R-:W-:Y:S01]  /*5890*/  @!PT LDS RZ, [RZ] ;  /* 0x00000000fffff984 */ /* 0x000fe20000000800 */
[----:B------:R-:W-:Y:S01]  /*58a0*/  @!PT LDS RZ, [RZ] ;  /* 0x00000000fffff984 */ /* 0x000fe20000000800 */
[----:B------:R-:W-:Y:S01]  /*58b0*/  @!PT LDS RZ, [RZ] ;  /* 0x00000000fffff984 */ /* 0x000fe20000000800 */
[----:B------:R4:W-:Y:S06]  /*58c0*/  MEMBAR.ALL.CTA ;  /* 0x0000000000007992 */ /* 0x0009ec0000008000 */
[----:B----4-:R-:W4:Y:S01]  /*58d0*/  FENCE.VIEW.ASYNC.S ;  /* 0x00000000000073c6 */ /* 0x010f220000000000 */
[----:B--2---:R-:W-:Y:S11]  /*58e0*/  LOP3.LUT P0, RZ, R10, 0x1, RZ, 0xc0, !PT ;  /* 0x000000010aff7812 */ /* 0x004ff6000780c0ff */
[----:B------:R-:W-:Y:S02]  /*58f0*/  @!UPT UIADD3 URZ, UPT, UPT, URZ, URZ, URZ ;  /* 0x000000fffffff290 */ /* 0x000fe4000fffe0ff */
[----:B----4-:R-:W-:Y:S01]  /*5900*/  VOTEU.ANY UP1, P0 ;  /* 0x0000000000ff7886 */ /* 0x010fe20000020100 */
[----:B------:R-:W-:Y:S11]  /*5910*/  PLOP3.LUT P0, PT, PT, PT, UP1, 0x80, 0x8 ;  /* 0x000000000008781c */ /* 0x000ff60003f0f018 */
[----:B------:R-:W-:Y:S02]  /*5920*/  @!UPT UIADD3 URZ, UPT, UPT, URZ, URZ, URZ ;  /* 0x000000fffffff290 */ /* 0x000fe4000fffe0ff */
[----:B------:R-:W-:Y:S02]  /*5930*/  @P0 SHF.R.U32.HI R0, RZ, 0x10, R9 ;  /* 0x00000010ff000819 */ /* 0x000fe40000011609 */
[----:B------:R-:W-:Y:S02]  /*5940*/  @P0 MOV R6, R8 ;  /* 0x0000000800060202 */ /* 0x000fe40000000f00 */
[----:B------:R-:W-:Y:S01]  /*5950*/  @P0 R2UR UR4, R0 ;  /* 0x00000000000402ca */ /* 0x000fe200000e0000 */
[----:B------:R-:W-:Y:S01]  /*5960*/  VIADD R0, R12, 0xe0 ;  /* 0x000000e00c007836 */ /* 0x000fe20000000000 */
[----:B------:R-:W-:Y:S02]  /*5970*/  @P0 LOP3.LUT R8, R9, 0xffff, RZ, 0xc0, !PT ;  /* 0x0000ffff09080812 */ /* 0x000fe400078ec0ff */
[----:B------:R-:W-:Y:S02]  /*5980*/  @P0 R2UR UR6, R6 ;  /* 0x00000000060602ca */ /* 0x000fe400000e0000 */
[----:B------:R-:W-:Y:S02]  /*5990*/  PRMT R0, RZ, 0x654, R0 ;  /* 0x00000654ff007816 */ /* 0x000fe40000000000 */
[----:B------:R-:W-:Y:S02]  /*59a0*/  @P0 R2UR UR5, R8 ;  /* 0x00000000080502ca */ /* 0x000fe400000e0000 */
[----:B------:R2:W-:Y:S03]  /*59b0*/  SYNCS.ARRIVE.TRANS64.RED.A1T0 RZ, [R0+URZ], RZ ;  /* 0x000000ff00ff79a7 */ /* 0x0005e600081004ff */
[----:B------:R-:W-:Y:S04]  /*59c0*/  @UP1 UMOV UR26, UR4 ;  /* 0x00000004001a1c82 */ /* 0x000fe80008000000 */
[----:B------:R-:W-:Y:S04]  /*59d0*/  @UP1 UMOV UR14, UR6 ;  /* 0x00000006000e1c82 */ /* 0x000fe80008000000 */
[----:B------:R-:W-:Y:S01]  /*59e0*/  @UP1 UMOV UR13, UR5 ;  /* 0x00000005000d1c82 */ /* 0x000fe20008000000 */
[----:B------:R-:W-:Y:S05]  /*59f0*/  BRA.U !UP0, `(.L_x_97) ;  /* 0x0000000108a47547 */ /* 0x000fea000b800000 */
[----:B------:R-:W-:Y:S02]  /*5a00*/  UIMAD.WIDE.U32 UR8, UR13, UR31, URZ ;  /* 0x0000001f0d0872a5 */ /* 0x000fe4000f8e00ff */
[----:B------:R-:W-:Y:S02]  /*5a10*/  UIMAD.WIDE.U32 UR10, UR14, UR28, URZ ;  /* 0x0000001c0e0a72a5 */ /* 0x000fe4000f8e00ff */
[----:B------:R-:W-:Y:S02]  /*5a20*/  USEL UR4, UR32, UR34, !UP5 ;  /* 0x0000002220047287 */ /* 0x000fe4000e800000 */
[----:B------:R-:W-:Y:S02]  /*5a30*/  USEL UR7, UR33, UR35, !UP6 ;  /* 0x0000002321077287 */ /* 0x000fe4000f000000 */
[----:B-1----:R-:W-:Y:S02]  /*5a40*/  UIMAD.WIDE.U32 UR18, UR4, UR16, URZ ;  /* 0x00000010041272a5 */ /* 0x002fe4000f8e00ff */
[----:B------:R-:W-:Y:S01]  /*5a50*/  UIMAD.WIDE.U32 UR20, UR7, UR16, URZ ;  /* 0x00000010071472a5 */ /* 0x000fe2000f8e00ff */
[----:B------:R-:W-:Y:S02]  /*5a60*/  UMOV UR5, UR9 ;  /* 0x0000000900057c82 */ /* 0x000fe40008000000 */
[----:B------:R-:W-:Y:S03]  /*5a70*/  USHF.R.U32.HI UR6, URZ, UR36, UR5 ;  /* 0x00000024ff067299 */ /* 0x000fe60008011605 */
[----:B------:R-:W-:Y:S01]  /*5a80*/  UMOV UR5, UR11 ;  /* 0x0000000b00057c82 */ /* 0x000fe20008000000 */
[----:B------:R-:W-:Y:S02]  /*5a90*/  USEL UR6, UR13, UR6, !UP5 ;  /* 0x000000060d067287 */ /* 0x000fe4000e800000 */
[----:B------:R-:W-:Y:S02]  /*5aa0*/  USHF.R.U32.HI UR8, URZ, UR29, UR5 ;  /* 0x0000001dff087299 */ /* 0x000fe40008011605 */
[----:B------:R-:W-:Y:S01]  /*5ab0*/  UIMAD.WIDE.U32 UR10, UR6, UR16, URZ ;  /* 0x00000010060a72a5 */ /* 0x000fe2000f8e00ff */
[----:B------:R-:W-:Y:S02]  /*5ac0*/  UMOV UR5, UR19 ;  /* 0x0000001300057c82 */ /* 0x000fe40008000000 */
[----:B------:R-:W-:Y:S03]  /*5ad0*/  @UP4 USHF.R.U32.HI UR4, URZ, UR17, UR5 ;  /* 0x00000011ff044299 */ /* 0x000fe60008011605 */
[----:B------:R-:W-:Y:S01]  /*5ae0*/  UMOV UR5, UR21 ;  /* 0x0000001500057c82 */ /* 0x000fe20008000000 */
[----:B------:R-:W-:Y:S02]  /*5af0*/  UIMAD UR4, UR39, UR4, URZ ;  /* 0x00000004270472a4 */ /* 0x000fe4000f8e02ff */
[----:B------:R-:W-:Y:S02]  /*5b00*/  @UP4 USHF.R.U32.HI UR7, URZ, UR17, UR5 ;  /* 0x00000011ff074299 */ /* 0x000fe40008011605 */
[----:B------:R-:W-:Y:S02]  /*5b10*/  USEL UR5, UR14, UR8, !UP6 ;  /* 0x000000080e057287 */ /* 0x000fe4000f000000 */
[----:B------:R-:W-:Y:S02]  /*5b20*/  UIMAD UR8, UR39, UR7, URZ ;  /* 0x00000007270872a4 */ /* 0x000fe4000f8e02ff */
[----:B------:R-:W-:Y:S03]  /*5b30*/  UISETP.GE.AND UP0, UPT, UR6, UR4, UPT ;  /* 0x000000040600728c */ /* 0x000fe6000bf06270 */
[----:B------:R-:W-:Y:S01]  /*5b40*/  UMOV UR4, UR11 ;  /* 0x0000000b00047c82 */ /* 0x000fe20008000000 */
[----:B------:R-:W-:Y:S02]  /*5b50*/  UISETP.GE.OR UP0, UPT, UR5, UR8, UP0 ;  /* 0x000000080500728c */ /* 0x000fe40008706670 */
[----:B------:R-:W-:Y:S02]  /*5b60*/  USHF.R.U32.HI UR4, URZ, UR17, UR4 ;  /* 0x00000011ff047299 */ /* 0x000fe40008011604 */
[----:B------:R-:W-:Y:S02]  /*5b70*/  UIMAD.WIDE.U32 UR8, UR5, UR16, URZ ;  /* 0x00000010050872a5 */ /* 0x000fe4000f8e00ff */
[----:B------:R-:W-:Y:S04]  /*5b80*/  USEL UR10, UR6, UR4, !UP4 ;  /* 0x00000004060a7287 */ /* 0x000fe8000e000000 */
[----:B------:R-:W-:Y:S01]  /*5b90*/  UIADD3 UR11, UPT, UPT, -UR10, URZ, URZ ;  /* 0x000000ff0a0b7290 */ /* 0x000fe2000fffe1ff */
[----:B------:R-:W-:Y:S02]  /*5ba0*/  @!UP0 UMOV UR4, UR9 ;  /* 0x0000000900048c82 */ /* 0x000fe40008000000 */
[----:B------:R-:W-:Y:S02]  /*5bb0*/  @!UP0 USHF.R.U32.HI UR4, URZ, UR17, UR4 ;  /* 0x00000011ff048299 */ /* 0x000fe40008011604 */
[----:B------:R-:W-:Y:S02]  /*5bc0*/  UIMAD UR8, UR39, UR11, UR6 ;  /* 0x0000000b270872a4 */ /* 0x000fe4000f8e0206 */
[----:B------:R-:W-:Y:S04]  /*5bd0*/  @!UP0 USEL UR4, UR5, UR4, !UP4 ;  /* 0x0000000405048287 */ /* 0x000fe8000e000000 */
[----:B------:R-:W-:Y:S02]  /*5be0*/  @!UP0 UIMAD UR8, UR7, UR8, UR4 ;  /* 0x00000008070882a4 */ /* 0x000fe4000f8e0204 */
[----:B------:R-:W-:Y:S02]  /*5bf0*/  @!UP0 UIADD3 UR9, UPT, UPT, UR10, -UR4, URZ ;  /* 0x800000040a098290 */ /* 0x000fe4000fffe0ff */
[----:B------:R-:W-:Y:S02]  /*5c00*/  UIADD3 UR4, UPT, UPT, -UR5, URZ, URZ ;  /* 0x000000ff05047290 */ /* 0x000fe4000fffe1ff */
[----:B------:R-:W-:Y:S02]  /*5c10*/  UIADD3 UR7, UPT, UPT, -UR6, URZ, URZ ;  /* 0x000000ff06077290 */ /* 0x000fe4000fffe1ff */
[----:B------:R-:W-:Y:S02]  /*5c20*/  @!UP0 UIMAD UR6, UR9, UR39, UR5 ;  /* 0x00000027090682a4 */ /* 0x000fe4000f8e0205 */
[----:B------:R-:W-:Y:S02]  /*5c30*/  UIMAD UR14, UR15, UR4, UR14 ;  /* 0x000000040f0e72a4 */ /* 0x000fe4000f8e020e */
[----:B------:R-:W-:Y:S01]  /*5c40*/  UIMAD UR13, UR30, UR7, UR13 ;  /* 0x000000071e0d72a4 */ /* 0x000fe2000f8e020d */
[----:B------:R-:W-:Y:S02]  /*5c50*/  @!UP0 UMOV UR5, UR8 ;  /* 0x0000000800058c82 */ /* 0x000fe40008000000 */
[----:B------:R-:W-:Y:S02]  /*5c60*/  UIMAD UR14, UR5, UR15, UR14 ;  /* 0x0000000f050e72a4 */ /* 0x000fe4000f8e020e */
[----:B------:R-:W-:Y:S11]  /*5c70*/  UIMAD UR13, UR6, UR30, UR13 ;  /* 0x0000001e060d72a4 */ /* 0x000ff6000f8e020d */
[----:B------:R-:W-:Y:S01]  /*5c80*/  @!UPT UIADD3 URZ, UPT, UPT, URZ, URZ, URZ ;  /* 0x000000fffffff290 */ /* 0x000fe2000fffe0ff */
.L_x_97:
[----:B------:R-:W4:Y:S01]  /*5c90*/  @!UP2 LDCU.128 UR20, c[0x0][0xf10] ;  /* 0x0001e200ff14a7ac */ /* 0x000f220008000c00 */
[C---:B---3--:R-:W-:Y:S02]  /*5ca0*/  ISETP.NE.U32.AND P1, PT, R4.reuse, RZ, PT ;  /* 0x000000ff0400720c */ /* 0x048fe40003f25070 */
[----:B------:R-:W-:Y:S02]  /*5cb0*/  ISETP.NE.U32.AND P0, PT, R4, RZ, PT ;  /* 0x000000ff0400720c */ /* 0x000fe40003f05070 */
[C---:B------:R-:W-:Y:S02]  /*5cc0*/  ISETP.NE.AND.EX P1, PT, R5.reuse, RZ, PT, P1 ;  /* 0x000000ff0500720c */ /* 0x040fe40003f25310 */
[----:B------:R-:W-:Y:S01]  /*5cd0*/  ISETP.NE.AND.EX P0, PT, R5, RZ, PT, P0 ;  /* 0x000000ff0500720c */ /* 0x000fe20003f05300 */
[----:B------:R-:W3:Y:S01]  /*5ce0*/  @!UP2 LDCU UR5, c[0x0][0xf0c] ;  /* 0x0001e180ff05a7ac */ /* 0x000ee20008000800 */
[----:B------:R-:W-:Y:S02]  /*5cf0*/  USHF.L.U32 UR11, UR27, 0x7, URZ ;  /* 0x000000071b0b7899 */ /* 0x000fe400080006ff */
[----:B------:R-:W-:Y:S02]  /*5d00*/  USHF.L.U32 UR10, UR25, 0x6, URZ ;  /* 0x00000006190a7899 */ /* 0x000fe400080006ff */
[----:B----4-:R-:W-:Y:S07]  /*5d10*/  UIMAD.WIDE.U32 UR6, UR14, UR20, URZ ;  /* 0x000000140e0672a5 */ /* 0x010fee000f8e00ff */
[----:B------:R-:W-:Y:S01]  /*5d20*/  @!UP2 UMOV UR4, UR7 ;  /* 0x000000070004ac82 */ /* 0x000fe20008000000 */
[----:B---3--:R-:W-:Y:S02]  /*5d30*/  @!UP2 UISETP.NE.AND UP0, UPT, UR5, 0x1, UPT ;  /* 0x000000010500a88c */ /* 0x008fe4000bf05270 */
[----:B------:R-:W-:Y:S02]  /*5d40*/  @!UP2 USHF.R.U32.HI UR4, URZ, UR21, UR4 ;  /* 0x00000015ff04a299 */ /* 0x000fe40008011604 */
[----:B------:R-:W-:Y:S02]  /*5d50*/  UIMAD.WIDE.U32 UR6, UR13, UR23, URZ ;  /* 0x000000170d0672a5 */ /* 0x000fe4000f8e00ff */
[----:B------:R-:W-:Y:S02]  /*5d60*/  @!UP2 USEL UR8, UR14, UR4, !UP0 ;  /* 0x000000040e08a287 */ /* 0x000fe4000c000000 */
[----:B------:R-:W-:Y:S03]  /*5d70*/  @!UP2 UISETP.NE.AND UP0, UPT, UR22, 0x1, UPT ;  /* 0x000000011600a88c */ /* 0x000fe6000bf05270 */
[----:B------:R-:W-:Y:S02]  /*5d80*/  @!UP2 UMOV UR6, UR7 ;  /* 0x000000070006ac82 */ /* 0x000fe40008000000 */
[----:B------:R-:W3:Y:S02]  /*5d90*/  @!UP2 LDCU UR4, c[0x0][0xf20] ;  /* 0x0001e400ff04a7ac */ /* 0x000ee40008000800 */
[----:B---3--:R-:W-:Y:S04]  /*5da0*/  @!UP2 USHF.R.U32.HI UR6, URZ, UR4, UR6 ;  /* 0x00000004ff06a299 */ /* 0x008fe80008011606 */
[----:B------:R-:W-:Y:S04]  /*5db0*/  @!UP2 USEL UR6, UR13, UR6, !UP0 ;  /* 0x000000060d06a287 */ /* 0x000fe8000c000000 */
[----:B------:R-:W-:Y:S02]  /*5dc0*/  @!UP2 UIADD3 UR4, UPT, UPT, -UR8, UR6, URZ ;  /* 0x000000060804a290 */ /* 0x000fe4000fffe1ff */
[----:B------:R-:W-:Y:S02]  /*5dd0*/  @!UP2 UIADD3 UR6, UPT, UPT, UR8, -UR6, URZ ;  /* 0x800000060806a290 */ /* 0x000fe4000fffe0ff */
[----:B------:R-:W-:Y:S02]  /*5de0*/  @!UP2 UIMAD UR14, UR4, UR5, UR14 ;  /* 0x00000005040ea2a4 */ /* 0x000fe4000f8e020e */
[----:B------:R-:W-:Y:S01]  /*5df0*/  @!UP2 UIMAD UR13, UR6, UR22, UR13 ;  /* 0x00000016060da2a4 */ /* 0x000fe2000f8e020d */
[----:B------:R-:W-:Y:S11]  /*5e00*/  BRA.U UP3, `(.L_x_98) ;  /* 0x0000000103107547 */ /* 0x000ff6000b800000 */
[----:B--2---:R-:W-:Y:S04]  /*5e10*/  MOV R0, UR38 ;  /* 0x0000002600007c02 */ /* 0x004fe80008000f00 */
[----:B------:R-:W-:Y:S04]  /*5e20*/  SHF.L.U32 R9, R0, 0x1f, RZ ;  /* 0x0000001f00097819 */ /* 0x000fe800000006ff */
[----:B------:R-:W2:Y:S02]  /*5e30*/  SYNCS.PHASECHK.TRANS64.TRYWAIT P2, [UR24+0xc8], R9 ;  /* 0x0000c809ff0075a7 */ /* 0x000ea40008041118 */
[----:B--2---:R-:W-:Y:S05]  /*5e40*/  @!P2 BRA `(.L_x_99) ;  /* 0x0000003c00c4a947 */ /* 0x004fea0003800000 */
.L_x_98:
[----:B------:R-:W-:Y:S05]  /*5e50*/  @!P1 BRA `(.L_x_100) ;  /* 0x0000000000309947 */ /* 0x000fea0003800000 */
[----:B------:R-:W-:Y:S01]  /*5e60*/  ISETP.NE.U32.AND P1, PT, R2, RZ, PT ;  /* 0x000000ff0200720c */ /* 0x000fe20003f25070 */
[----:B------:R-:W3:Y:S01]  /*5e70*/  LDCU.64 UR4, c[0x0][0x358] ;  /* 0x00006b00ff0477ac */ /* 0x000ee20008000a00 */
[----:B------:R-:W-:Y:S02]  /*5e80*/  IMAD.MOV.U32 R88, RZ, RZ, 0x1 ;  /* 0x00000001ff587424 */ /* 0x000fe400078e00ff */
[----:B------:R-:W-:Y:S11]  /*5e90*/  ISETP.NE.AND.EX P1, PT, R3, RZ, PT, P1 ;  /* 0x000000ff0300720c */ /* 0x000ff60003f25310 */
[----:B------:R-:W-:Y:S02]  /*5ea0*/  @!UPT UIADD3 URZ, UPT, UPT, URZ, URZ, URZ ;  /* 0x000000fffffff290 */ /* 0x000fe4000fffe0ff */
[----:B--2---:R-:W2:Y:S01]  /*5eb0*/  @P1 LDC.64 R8, c[0x0][0xc88] ;  /* 0x00032200ff081b82 */ /* 0x004ea20000000a00 */
[----:B------:R-:W-:Y:S04]  /*5ec0*/  @P1 IMAD R0, R4, UR44, RZ ;  /* 0x0000002c04001c24 */ /* 0x000fe8000f8e02ff */
[----:B--2---:R-:W-:Y:S04]  /*5ed0*/  @P1 IMAD.WIDE R8, R0, 0x4, R8 ;  /* 0x0000000400081825 */ /* 0x004fe800078e0208 */
[----:B------:R-:W-:Y:S01]  /*5ee0*/  HFMA2 R0, -RZ, RZ, 0, 5.9604644775390625e-08 ;  /* 0x00000001ff007431 */ /* 0x000fe200000001ff */
[----:B---3-5:R3:W5:Y:S04]  /*5ef0*/  @P1 LDG.E R41, desc[UR4][R8.64] ;  /* 0x0000000408291981 */ /* 0x028768000c1e1900 */
[----:B------:R-:W-:Y:S01]  /*5f00*/  @!P1 PRMT R88, R0, 0x7610, R88 ;  /* 0x0000761000589816 */ /* 0x000fe20000000058 */
[----:B---3--:R-:W4:Y:S06]  /*5f10*/  @!P1 LDC R41, c[0x0][0xc80] ;  /* 0x00032000ff299b82 */ /* 0x008f2c0000000800 */
.L_x_100:
[----:B----45:R-:W-:Y:S01]  /*5f20*/  @!P0 FSETP.EQ.AND P1, PT, R41, RZ, PT ;  /* 0x000000ff2900820b */ /* 0x030fe20003f22000 */
[----:B------:R-:W-:Y:S01]  /*5f30*/  @!UPT UIADD3 URZ, UPT, UPT, URZ, URZ, URZ ;  /* 0x000000fffffff290 */ /* 0x000fe2000fffe0ff */
[----:B------:R-:W-:Y:S11]  /*5f40*/  @!P0 BRA `(.L_x_101) ;  /* 0x0000000000188947 */ /* 0x000ff60003800000 */
[----:B------:R-:W-:Y:S02]  /*5f50*/  LOP3.LUT P0, RZ, R88, 0xff, RZ, 0xc0, !PT ;  /* 0x000000ff58ff7812 */ /* 0x000fe4000780c0ff */
[----:B------:R-:W-:Y:S04]  /*5f60*/  ISETP.NE.U32.AND P1, PT, R2, RZ, PT ;  /* 0x000000ff0200720c */ /* 0x000fe80003f25070 */
[----:B------:R-:W-:Y:S04]  /*5f70*/  ISETP.NE.AND.EX P1, PT, R3, RZ, PT, P1 ;  /* 0x000000ff0300720c */ /* 0x000fe80003f25310 */
[----:B------:R-:W-:Y:S03]  /*5f80*/  PLOP3.LUT P1, PT, P1, PT, PT, 0x8, 0x80 ;  /* 0x000000000080781c */ /* 0x000fe60000f2e170 */
[----:B------:R-:W-:Y:S11]  /*5f90*/  @P0 FSETP.EQ.AND P1, PT, R41, RZ, PT ;  /* 0x000000ff2900020b */ /* 0x000ff60003f22000 */
[----:B------:R-:W-:Y:S02]  /*5fa0*/  @!UPT UIADD3 URZ, UPT, UPT, URZ, URZ, URZ ;  /* 0x000000fffffff290 */ /* 0x000fe4000fffe0ff */
.L_x_101:
[----:B------:R-:W-:Y:S01]  /*5fb0*/  ULEA UR4, UR12, UR24, 0x3 ;  /* 0x000000180c047291 */ /* 0x000fe2000f8e18ff */
[----:B--2---:R-:W-:Y:S02]  /*5fc0*/  SHF.L.U32 R9, R15, 0x1f, RZ ;  /* 0x0000001f0f097819 */ /* 0x004fe400000006ff */
[----:B------:R-:W-:Y:S04]  /*5fd0*/  ELECT P0, URZ, PT ;  /* 0x0000000000ff782f */ /* 0x000fe80003800000 */
[----:B------:R-:W-:Y:S02]  /*5fe0*/  PLOP3.LUT P1, PT, P1, P0, PT, 0xf2, 0x2f ;  /* 0x00000000002f781c */ /* 0x000fe40000f21e72 */
[----:B------:R-:W2:Y:S11]  /*5ff0*/  SYNCS.PHASECHK.TRANS64.TRYWAIT P2, [UR4+0xa8], R9 ;  /* 0x0000a809ff0075a7 */ /* 0x000eb60008041104 */
[----:B------:R-:W-:Y:S05]  /*6000*/  @!P1 IADD3 R8, P0, PT, R16, 0x980, RZ ;  /* 0x0000098010089810 */ /* 0x000fea0007f1e0ff */
[----:B------:R-:W-:Y:S01]  /*6010*/  @!P1 IMAD.X R6, RZ, RZ, R17, P0 ;  /* 0x000000ffff069224 */ /* 0x000fe200000e0611 */
[----:B--2---:R-:W-:Y:S07]  /*6020*/  @!P2 BRA `(.L_x_102) ;  /* 0x0000003c0064a947 */ /* 0x004fee0003800000 */
.L_x_182:
[----:B------:R-:W3:Y:S01]  /*6030*/  S2UR UR20, SR_CgaCtaId ;  /* 0x00000000001479c3 */ /* 0x000ee20000008800 */
[----:B------:R-:W-:Y:S01]  /*6040*/  @!P1 R2UR UR7, R6 ;  /* 0x00000000060792ca */ /* 0x000fe200000e0000 */
[----:B------:R-:W-:Y:S01]  /*6050*/  UIADD3 UR5, UPT, UPT, UR12, 0x1, URZ ;  /* 0x000000010c057890 */ /* 0x000fe2000fffe0ff */
[----:B------:R-:W-:Y:S01]  /*6060*/  @!P1 R2UR UR6, R8 ;  /* 0x00000000080692ca */ /* 0x000fe200000e0000 */
[----:B------:R-:W-:Y:S01]  /*6070*/  UIADD3 UR9, UPT, UPT, UR4, 0x90, URZ ;  /* 0x0000009004097890 */ /* 0x000fe2000fffe0ff */
[----:B------:R-:W-:Y:S01]  /*6080*/  @!P1 IMAD.MOV.U32 R6, RZ, RZ, 0x2000 ;  /* 0x00002000ff069424 */ /* 0x000fe200078e00ff */
[----:B------:R-:W-:Y:S01]  /*6090*/  UISETP.NE.AND UP0, UPT, UR5, 0x3, UPT ;  /* 0x000000030500788c */ /* 0x000fe2000bf05270 */
[----:B------:R-:W-:Y:S01]  /*60a0*/  VIADD R14, R14, 0x1 ;  /* 0x000000010e0e7836 */ /* 0x000fe20000000000 */
[----:B------:R-:W-:Y:S01]  /*60b0*/  UMOV UR22, 0x0 ;  /* 0x0000000000167882 */ /* 0x000fe20000000000 */
[----:B------:R-:W-:Y:S05]  /*60c0*/  UMOV UR23, 0x10000000 ;  /* 0x1000000000177882 */ /* 0x000fea0000000000 */
[----:B--2---:R-:W-:Y:S01]  /*60d0*/  IMAD.U32 R9, RZ, RZ, UR7 ;  /* 0x00000007ff097e24 */ /* 0x004fe2000f8e00ff */
[----:B------:R-:W-:Y:S01]  /*60e0*/  USEL UR7, URZ, 0x1, UP0 ;  /* 0x00000001ff077887 */ /* 0x000fe20008000000 */
[----:B------:R-:W-:Y:S01]  /*60f0*/  IMAD.U32 R8, RZ, RZ, UR6 ;  /* 0x00000006ff087e24 */ /* 0x000fe2000f8e00ff */
[----:B------:R-:W-:Y:S02]  /*6100*/  USEL UR6, UR5, URZ, UP0 ;  /* 0x000000ff05067287 */ /* 0x000fe40008000000 */
[----:B------:R-:W-:Y:S01]  /*6110*/  VOTEU.ALL UP0, P1 ;  /* 0x0000000000ff7886 */ /* 0x000fe20000800000 */
[----:B------:R-:W-:Y:S02]  /*6120*/  @!P1 R2UR UR19, R9 ;  /* 0x00000000091392ca */ /* 0x000fe400000e0000 */
[----:B------:R-:W-:Y:S02]  /*6130*/  @!P1 R2UR UR18, R8 ;  /* 0x00000000081292ca */ /* 0x000fe400000e0000 */
[----:B------:R-:W-:Y:S01]  /*6140*/  @!UP0 ULEA UR5, UR12, UR24, 0xd ;  /* 0x000000180c058291 */ /* 0x000fe2000f8e68ff */
[----:B------:R-:W-:Y:S01]  /*6150*/  LOP3.LUT R15, R15, UR7, RZ, 0x3c, !PT ;  /* 0x000000070f0f7c12 */ /* 0x000fe2000f8e3cff */
[----:B---3--:R-:W-:Y:S02]  /*6160*/  UPRMT UR20, UR20, 0x654, UR9 ;  /* 0x0000065414147896 */ /* 0x008fe40008000009 */
[----:B------:R-:W-:Y:S01]  /*6170*/  @!UP0 UIADD3 UR8, UPT, UPT, UR5, 0x200, URZ ;  /* 0x0000020005088890 */ /* 0x000fe2000fffe0ff */
[----:B------:R-:W-:Y:S01]  /*6180*/  SHF.L.U32 R0, R15, 0x1f, RZ ;  /* 0x0000001f0f007819 */ /* 0x000fe200000006ff */
[----:B------:R-:W-:Y:S01]  /*6190*/  VOTEU.ALL UP0, P1 ;  /* 0x0000000000ff7886 */ /* 0x000fe20000800000 */
[----:B------:R-:W-:Y:S01]  /*61a0*/  UMOV UR12, UR44 ;  /* 0x0000002c000c7c82 */ /* 0x000fe20008000000 */
[----:B------:R-:W-:Y:S05]  /*61b0*/  ULEA UR5, UR6, UR24, 0x3 ;  /* 0x0000001806057291 */ /* 0x000fea000f8e18ff */
[----:B------:R2:W-:Y:S01]  /*61c0*/  @!UP0 UTMALDG.3D [UR8], [UR18], desc[UR22] ;  /* 0x00001608120085b4 */ /* 0x0005e20008011000 */
[----:B------:R2:W-:Y:S01]  /*61d0*/  @!P1 SYNCS.ARRIVE.TRANS64.RED.A0TR RZ, [UR4+0x90], R6 ;  /* 0x00009006ffff99a7 */ /* 0x0005e20008300404 */
[----:B------:R-:W-:Y:S02]  /*61e0*/  SYNCS.ARRIVE.TRANS64.RED.A1T0 RZ, [UR20], RZ ;  /* 0x000000ffffff79a7 */ /* 0x000fe40008100414 */
[----:B------:R-:W3:Y:S02]  /*61f0*/  SYNCS.PHASECHK.TRANS64.TRYWAIT P0, [UR5+0xa8], R0 ;  /* 0x0000a800ff0075a7 */ /* 0x000ee40008001105 */
[----:B--23--:R-:W-:Y:S05]  /*6200*/  @!P0 BRA `(.L_x_103) ;  /* 0x0000003c00048947 */ /* 0x00cfea0003800000 */
.L_x_184:
[----:B------:R-:W3:Y:S01]  /*6210*/  S2UR UR12, SR_CgaCtaId ;  /* 0x00000000000c79c3 */ /* 0x000ee20000008800 */
[----:B------:R-:W-:Y:S01]  /*6220*/  UIADD3 UR9, UPT, UPT, UR5, 0x90, URZ ;  /* 0x0000009005097890 */ /* 0x000fe2000fffe0ff */
[----:B------:R-:W-:Y:S01]  /*6230*/  @!P1 IADD3 R6, P0, PT, R16, 0x980, RZ ;  /* 0x0000098010069810 */ /* 0x000fe20007f1e0ff */
[----:B------:R-:W-:Y:S01]  /*6240*/  UPLOP3.LUT UP3, UPT, UPT, UPT, UPT, 0x80, 0x8 ;  /* 0x000000000008789c */ /* 0x000fe20003f6f070 */
[----:B------:R-:W-:Y:S01]  /*6250*/  R2UR UR23, R90 ;  /* 0x000000005a1772ca */ /* 0x000fe200000e0000 */
[----:B------:R-:W-:Y:S01]  /*6260*/  UMOV UR20, 0x0 ;  /* 0x0000000000147882 */ /* 0x000fe20000000000 */
[----:B------:R-:W-:Y:S01]  /*6270*/  @!P1 R2UR UR7, R6 ;  /* 0x00000000060792ca */ /* 0x000fe200000e0000 */
[----:B--2---:R-:W-:Y:S01]  /*6280*/  @!P1 IMAD.X R0, RZ, RZ, R17, P0 ;  /* 0x000000ffff009224 */ /* 0x004fe200000e0611 */
[----:B------:R-:W-:Y:S01]  /*6290*/  UMOV UR21, 0x10000000 ;  /* 0x1000000000157882 */ /* 0x000fe20000000000 */
[----:B------:R-:W-:Y:S01]  /*62a0*/  VOTEU.ALL UP0, P1 ;  /* 0x0000000000ff7886 */ /* 0x000fe20000800000 */
[----:B------:R-:W-:Y:S02]  /*62b0*/  R2UR UR22, R91 ;  /* 0x000000005b1672ca */ /* 0x000fe400000e0000 */
[----:B------:R-:W-:Y:S02]  /*62c0*/  @!P1 R2UR UR4, R0 ;  /* 0x00000000000492ca */ /* 0x000fe400000e0000 */
[----:B------:R-:W-:Y:S01]  /*62d0*/  @!UP0 UIADD3 UR10, UPT, UPT, UR10, 0x20, URZ ;  /* 0x000000200a0a8890 */ /* 0x000fe2000fffe0ff */
[C---:B------:R-:W-:Y:S02]  /*62e0*/  ISETP.NE.AND P0, PT, R14.reuse, 0x2, PT ;  /* 0x000000020e00780c */ /* 0x040fe40003f05270 */
[----:B------:R-:W-:Y:S02]  /*62f0*/  UIADD3 UR25, UPT, UPT, UR13, UR23, URZ ;  /* 0x000000170d197290 */ /* 0x000fe4000fffe0ff */
[----:B------:R-:W-:Y:S01]  /*6300*/  IMAD.U32 R8, RZ, RZ, UR7 ;  /* 0x00000007ff087e24 */ /* 0x000fe2000f8e00ff */
[----:B------:R-:W-:Y:S02]  /*6310*/  SEL R0, RZ, 0x1, P0 ;  /* 0x00000001ff007807 */ /* 0x000fe40000000000 */
[----:B------:R-:W-:Y:S01]  /*6320*/  SEL R14, R14, RZ, P0 ;  /* 0x000000ff0e0e7207 */ /* 0x000fe20000000000 */
[----:B------:R-:W-:Y:S01]  /*6330*/  UIADD3 UR27, UPT, UPT, UR14, UR22, URZ ;  /* 0x000000160e1b7290 */ /* 0x000fe2000fffe0ff */
[----:B------:R-:W-:Y:S01]  /*6340*/  @!P1 R2UR UR18, R8 ;  /* 0x00000000081292ca */ /* 0x000fe200000e0000 */
[----:B------:R-:W-:Y:S01]  /*6350*/  IMAD.U32 R9, RZ, RZ, UR4 ;  /* 0x00000004ff097e24 */ /* 0x000fe2000f8e00ff */
[----:B------:R-:W-:Y:S01]  /*6360*/  @!UP0 ULEA UR4, UR6, UR24, 0xd ;  /* 0x0000001806048291 */ /* 0x000fe2000f8e68ff */
[----:B------:R-:W-:Y:S03]  /*6370*/  LOP3.LUT R13, R13, R0, RZ, 0x3c, !PT ;  /* 0x000000000d0d7212 */ /* 0x000fe600078e3cff */
[----:B------:R-:W-:Y:S01]  /*6380*/  @!P1 R2UR UR19, R9 ;  /* 0x00000000091392ca */ /* 0x000fe200000e0000 */
[----:B------:R-:W-:Y:S02]  /*6390*/  @!UP0 UIADD3 UR8, UPT, UPT, UR4, 0x200, URZ ;  /* 0x0000020004088890 */ /* 0x000fe4000fffe0ff */
[----:B---3--:R-:W-:Y:S01]  /*63a0*/  UPRMT UR4, UR12, 0x654, UR9 ;  /* 0x000006540c047896 */ /* 0x008fe20008000009 */
[----:B------:R-:W-:Y:S02]  /*63b0*/  VOTEU.ALL UP0, P1 ;  /* 0x0000000000ff7886 */ /* 0x000fe40000800000 */
[----:B------:R-:W-:Y:S01]  /*63c0*/  UMOV UR12, UR44 ;  /* 0x0000002c000c7c82 */ /* 0x000fe20008000000 */
[----:B------:R-:W-:Y:S06]  /*63d0*/  UMOV UR44, UR26 ;  /* 0x0000001a002c7c82 */ /* 0x000fec0008000000 */
[----:B------:R2:W-:Y:S01]  /*63e0*/  @!UP0 UTMALDG.3D [UR8], [UR18], desc[UR20] ;  /* 0x00001408120085b4 */ /* 0x0005e20008011000 */
[----:B------:R4:W-:Y:S01]  /*63f0*/  @!P1 SYNCS.ARRIVE.TRANS64.RED.A0TR RZ, [UR5+0x90], R7 ;  /* 0x00009007ffff99a7 */ /* 0x0009e20008300405 */
[----:B------:R-:W-:Y:S01]  /*6400*/  SYNCS.ARRIVE.TRANS64.RED.A1T0 RZ, [UR4], RZ ;  /* 0x000000ffffff79a7 */ /* 0x000fe20008100404 */
[----:B------:R-:W-:Y:S04]  /*6410*/  UIADD3 UR4, UPT, UPT, UR6, 0x1, URZ ;  /* 0x0000000106047890 */ /* 0x000fe8000fffe0ff */
[----:B------:R-:W-:Y:S04]  /*6420*/  UISETP.NE.AND UP0, UPT, UR4, 0x3, UPT ;  /* 0x000000030400788c */ /* 0x000fe8000bf05270 */
[----:B------:R-:W-:Y:S06]  /*6430*/  USEL UR5, URZ, 0x1, UP0 ;  /* 0x00000001ff057887 */ /* 0x000fec0008000000 */
[----:B------:R-:W-:Y:S01]  /*6440*/  LOP3.LUT R15, R15, UR5, RZ, 0x3c, !PT ;  /* 0x000000050f0f7c12 */ /* 0x000fe2000f8e3cff */
[----:B--2---:R-:W-:Y:S01]  /*6450*/  USEL UR12, UR4, URZ, UP0 ;  /* 0x000000ff040c7287 */ /* 0x004fe20008000000 */
[----:B------:R-:W-:Y:S11]  /*6460*/  BRA.U UP1, `(.L_x_104) ;  /* 0xfffffff101e87547 */ /* 0x000ff6000b83ffff */
[----:B------:R-:W-:Y:S01]  /*6470*/  UIADD3 UR24, UPT, UPT, UR24, 0xa8, URZ ;  /* 0x000000a818187890 */ /* 0x000fe2000fffe0ff */
[----:B------:R-:W-:-:S03]  /*6480*/  SHF.L.U32 R3, R15, 0x1f, RZ ;  /* 0x0000001f0f037819 */ /* 0x000fc600000006ff */
[----:B------:R-:W-:-:S09]  /*6490*/  ULEA UR4, UR12, UR24, 0x3 ;  /* 0x000000180c047291 */ /* 0x000fd2000f8e18ff */
[----:B------:R-:W2:Y:S02]  /*64a0*/  SYNCS.PHASECHK.TRANS64.TRYWAIT P0, [UR4], R3 ;  /* 0x00000003ff0075a7 */ /* 0x000ea40008001104 */
[----:B--2---:R-:W-:Y:S05]  /*64b0*/  @!P0 BRA `(.L_x_105) ;  /* 0x0000003800708947 */ /* 0x004fea0003800000 */
.L_x_186:
[----:B------:R-:W-:-:S04]  /*64c0*/  UIADD3 UR4, UPT, UPT, UR12, 0x1, URZ ;  /* 0x000000010c047890 */ /* 0x000fc8000fffe0ff */
[----:B------:R-:W-:-:S04]  /*64d0*/  UISETP.NE.AND UP0, UPT, UR4, 0x3, UPT ;  /* 0x000000030400788c */ /* 0x000fc8000bf05270 */
[----:B------:R-:W-:Y:S02]  /*64e0*/  USEL UR6, URZ, 0x1, UP0 ;  /* 0x00000001ff067887 */ /* 0x000fe40008000000 */
[----:B------:R-:W-:-:S04]  /*64f0*/  USEL UR4, UR4, URZ, UP0 ;  /* 0x000000ff04047287 */ /* 0x000fc80008000000 */
[----:B------:R-:W-:Y:S01]  /*6500*/  ULEA UR5, UR4, UR24, 0x3 ;  /* 0x0000001804057291 */ /* 0x000fe2000f8e18ff */
[----:B------:R-:W-:-:S04]  /*6510*/  LOP3.LUT R15, R15, UR6, RZ, 0x3c, !PT ;  /* 0x000000060f0f7c12 */ /* 0x000fc8000f8e3cff */
[----:B--2---:R-:W-:-:S04]  /*6520*/  SHF.L.U32 R3, R15, 0x1f, RZ ;  /* 0x0000001f0f037819 */ /* 0x004fc800000006ff */
[----:B------:R-:W2:Y:S02]  /*6530*/  SYNCS.PHASECHK.TRANS64.TRYWAIT P0, [UR5], R3 ;  /* 0x00000003ff0075a7 */ /* 0x000ea40008001105 */
[----:B--2---:R-:W-:Y:S05]  /*6540*/  @!P0 BRA `(.L_x_106) ;  /* 0x0000003800648947 */ /* 0x004fea0003800000 */
.L_x_188:
[----:B------:R-:W-:-:S04]  /*6550*/  UIADD3 UR4, UPT, UPT, UR4, 0x1, URZ ;  /* 0x0000000104047890 */ /* 0x000fc8000fffe0ff */
[----:B------:R-:W-:-:S04]  /*6560*/  UISETP.NE.AND UP0, UPT, UR4, 0x3, UPT ;  /* 0x000000030400788c */ /* 0x000fc8000bf05270 */
[----:B------:R-:W-:Y:S02]  /*6570*/  USEL UR5, URZ, 0x1, UP0 ;  /* 0x00000001ff057887 */ /* 0x000fe40008000000 */
[----:B------:R-:W-:-:S04]  /*6580*/  USEL UR4, UR4, URZ, UP0 ;  /* 0x000000ff04047287 */ /* 0x000fc80008000000 */
[----:B------:R-:W-:Y:S01]  /*6590*/  ULEA UR4, UR4, UR24, 0x3 ;  /* 0x0000001804047291 */ /* 0x000fe2000f8e18ff */
[----:B--2---:R-:W-:-:S04]  /*65a0*/  LOP3.LUT R3, R15, UR5, RZ, 0x3c, !PT ;  /* 0x000000050f037c12 */ /* 0x004fc8000f8e3cff */
[----:B------:R-:W-:Y:S01]  /*65b0*/  SHF.L.U32 R3, R3, 0x1f, RZ ;  /* 0x0000001f03037819 */ /* 0x000fe200000006ff */
[----:B------:R-:W-:-:S07]  /*65c0*/  IMAD.U32 R0, RZ, RZ, UR4 ;  /* 0x00000004ff007e24 */ /* 0x000fce000f8e00ff */
.L_x_107:
[----:B--2---:R2:W3:Y:S02]  /*65d0*/  SYNCS.PHASECHK.TRANS64.TRYWAIT P0, [R0+URZ], R3 ;  /* 0x00000003000075a7 */ /* 0x0044e400080011ff */
[----:B---3--:R-:W-:Y:S05]  /*65e0*/  @!P0 NANOSLEEP.SYNCS 0x989680 ;  /* 0x009896800000895d */ /* 0x008fea0003900000 */
[----:B------:R-:W3:Y:S02]  /*65f0*/  @!P0 SYNCS.PHASECHK.TRANS64 P0, [R0+URZ], R3 ;  /* 0x00000003000085a7 */ /* 0x000ee400080010ff */
[----:B-1-3--:R-:W-:Y:S05]  /*6600*/  @P0 EXIT ;  /* 0x000000000000094d */ /* 0x00afea0003800000 */
[----:B------:R-:W-:Y:S05]  /*6610*/  BRA `(.L_x_107) ;  /* 0xfffffffc00ec7947 */ /* 0x000fea000383ffff */
.L_x_95:
[----:B------:R-:W-:-:S06]  /*6620*/  UISETP.GE.AND UP0, UPT, UR24, 0x4, UPT ;  /* 0x000000041800788c */ /* 0x000fcc000bf06270 */
[----:B------:R-:W-:-:S13]  /*6630*/  PLOP3.LUT P0, PT, PT, PT, UP0, 0x80, 0x8 ;  /* 0x000000000008781c */ /* 0x000fda0003f0f008 */
[----:B------:R-:W-:Y:S05]  /*6640*/  @!P0 EXIT ;  /* 0x000000000000894d */ /* 0x000fea0003800000 */
[----:B------:R-:W1:Y:S08]  /*6650*/  S2UR UR4, SR_CgaCtaId ;  /* 0x00000000000479c3 */ /* 0x000e700000008800 */
[----:B------:R-:W-:Y:S01]  /*6660*/  BAR.SYNC.DEFER_BLOCKING 0x6, 0xa0 ;  /* 0x0182800000007b1d */ /* 0x000fe20000010000 */
[C---:B------:R-:W-:Y:S01]  /*6670*/  IMAD.SHL.U32 R5, R95.reuse, 0x20, RZ ;  /* 0x000000205f057824 */ /* 0x040fe200078e00ff */
[C---:B------:R-:W-:Y:S01]  /*6680*/  LOP3.LUT R96, R95.reuse, 0x2, RZ, 0xc0, !PT ;  /* 0x000000025f607812 */ /* 0x040fe200078ec0ff */
[C---:B------:R-:W-:Y:S01]  /*6690*/  IMAD.SHL.U32 R100, R95.reuse, 0x4, RZ ;  /* 0x000000045f647824 */ /* 0x040fe200078e00ff */
[C---:B------:R-:W-:Y:S01]  /*66a0*/  LOP3.LUT R101, R95.reuse, 0x60, RZ, 0xc0, !PT ;  /* 0x000000605f657812 */ /* 0x040fe200078ec0ff */
[----:B------:R-:W-:Y:S01]  /*66b0*/  IMAD.U32 R37, R95, 0x10000, RZ ;  /* 0x000100005f257824 */ /* 0x000fe200078e00ff */
[----:B------:R-:W-:-:S02]  /*66c0*/  UMOV UR47, 0x400 ;  /* 0x00000400002f7882 */ /* 0x000fc40000000000 */
[----:B------:R-:W2:Y:S01]  /*66d0*/  LDC.64 R80, c[0x0][0xc88] ;  /* 0x00032200ff507b82 */ /* 0x000ea20000000a00 */
[----:B------:R-:W-:Y:S01]  /*66e0*/  LOP3.LUT R7, R5, 0xc0, RZ, 0xc0, !PT ;  /* 0x000000c005077812 */ /* 0x000fe200078ec0ff */
[----:B------:R-:W-:Y:S01]  /*66f0*/  HFMA2 R36, -RZ, RZ, 0, 0 ;  /* 0x00000000ff247431 */ /* 0x000fe200000001ff */
[----:B------:R-:W-:Y:S01]  /*6700*/  LOP3.LUT R95, R95, 0x4, RZ, 0xc0, !PT ;  /* 0x000000045f5f7812 */ /* 0x000fe200078ec0ff */
[----:B------:R-:W-:Y:S01]  /*6710*/  IMAD.MOV.U32 R98, RZ, RZ, RZ ;  /* 0x000000ffff627224 */ /* 0x000fe200078e00ff */
[----:B------:R-:W-:Y:S01]  /*6720*/  LOP3.LUT R100, R7, 0x18, R100, 0xf8, !PT ;  /* 0x0000001807647812 */ /* 0x000fe200078ef864 */
[----:B------:R-:W-:Y:S01]  /*6730*/  IMAD.MOV.U32 R94, RZ, RZ, RZ ;  /* 0x000000ffff5e7224 */ /* 0x000fe200078e00ff */
[----:B------:R-:W-:Y:S01]  /*6740*/  LOP3.LUT R37, R37, 0x600000, RZ, 0xc0, !PT ;  /* 0x0060000025257812 */ /* 0x000fe200078ec0ff */
[----:B------:R-:W3:Y:S01]  /*6750*/  LDC.64 R82, c[0x0][0xc90] ;  /* 0x00032400ff527b82 */ /* 0x000ee20000000a00 */
[----:B------:R-:W-:Y:S01]  /*6760*/  IADD3 R99, PT, PT, -R95, 0x2, RZ ;  /* 0x000000025f637810 */ /* 0x000fe20007ffe1ff */
[----:B------:R-:W-:Y:S01]  /*6770*/  IMAD.MOV R96, RZ, RZ, -R96 ;  /* 0x000000ffff607224 */ /* 0x000fe200078e0a60 */
[----:B------:R-:W-:Y:S01]  /*6780*/  LOP3.LUT R100, R100, 0xf20, R5, 0xf8, !PT ;  /* 0x00000f2064647812 */ /* 0x000fe200078ef805 */
[----:B------:R-:W4:Y:S01]  /*6790*/  LDCU UR62, c[0x0][0x370] ;  /* 0x00006e00ff3e77ac */ /* 0x000f220008000800 */
[----:B------:R-:W-:Y:S01]  /*67a0*/  MOV R97, RZ ;  /* 0x000000ff00617202 */ /* 0x000fe20000000f00 */
[----:B------:R-:W-:Y:S01]  /*67b0*/  IMAD.SHL.U32 R99, R99, 0x10, RZ ;  /* 0x0000001063637824 */ /* 0x000fe200078e00ff */
[----:B------:R-:W-:Y:S01]  /*67c0*/  IADD3 R95, PT, PT, -R95, RZ, RZ ;  /* 0x000000ff5f5f7210 */ /* 0x000fe20007ffe1ff */
[----:B-1----:R-:W-:Y:S01]  /*67d0*/  ULEA UR47, UR4, UR47, 0x18 ;  /* 0x0000002f042f7291 */ /* 0x002fe2000f8ec0ff */
[----:B------:R-:W1:Y:S01]  /*67e0*/  LDC.64 R78, c[0x0][0xcb0] ;  /* 0x00032c00ff4e7b82 */ /* 0x000e620000000a00 */
[----:B------:R-:W-:Y:S01]  /*67f0*/  UMOV UR54, 0x1 ;  /* 0x0000000100367882 */ /* 0x000fe20000000000 */
[----:B------:R-:W-:Y:S01]  /*6800*/  UMOV UR46, URZ ;  /* 0x000000ff002e7c82 */ /* 0x000fe20008000000 */
[----:B------:R-:W-:Y:S01]  /*6810*/  UIADD3 UR4, UPT, UPT, UR47, 0x200, URZ ;  /* 0x000002002f047890 */ /* 0x000fe2000fffe0ff */
[----:B------:R-:W1:Y:S04]  /*6820*/  LDCU UR42, c[0x0][0xf0c] ;  /* 0x0001e180ff2a77ac */ /* 0x000e680008000800 */
[----:B------:R-:W4:Y:S01]  /*6830*/  LDS R0, [UR47+0x160] ;  /* 0x0001602fff007984 */ /* 0x000f220008000800 */
[----:B------:R-:W1:Y:S01]  /*6840*/  LDC.64 R76, c[0x0][0xca8] ;  /* 0x00032a00ff4c7b82 */ /* 0x000e620000000a00 */
[----:B------:R-:W-:Y:S01]  /*6850*/  LEA R100, R100, UR4, 0x1 ;  /* 0x0000000464647c11 */ /* 0x000fe2000f8e08ff */
[----:B------:R-:W1:Y:S01]  /*6860*/  LDCU UR38, c[0x0][0xf30] ;  /* 0x0001e600ff2677ac */ /* 0x000e620008000800 */
[----:B------:R-:W1:Y:S01]  /*6870*/  LDCU.64 UR60, c[0x0][0xc88] ;  /* 0x00019100ff3c77ac */ /* 0x000e620008000a00 */
[----:B------:R-:W1:Y:S01]  /*6880*/  LDCU.64 UR40, c[0x0][0xf28] ;  /* 0x0001e500ff2877ac */ /* 0x000e620008000a00 */
[----:B------:R-:W1:Y:S01]  /*6890*/  LDCU.128 UR56, c[0x0][0xf10] ;  /* 0x0001e200ff3877ac */ /* 0x000e620008000c00 */
[----:B------:R-:W1:Y:S01]  /*68a0*/  LDCU UR55, c[0x0][0x374] ;  /* 0x00006e80ff3777ac */ /* 0x000e620008000800 */
[----:B------:R-:W-:Y:S01]  /*68b0*/  UMOV UR53, URZ ;  /* 0x000000ff00357c82 */ /* 0x000fe20008000000 */
[----:B------:R-:W-:Y:S01]  /*68c0*/  UMOV UR52, URZ ;  /* 0x000000ff00347c82 */ /* 0x000fe20008000000 */
[----:B----4-:R-:W-:-:S02]  /*68d0*/  IMAD.IADD R37, R0, 0x1, R37 ;  /* 0x0000000100257824 */ /* 0x010fc400078e0225 */
[----:B--23--:R-:W-:-:S07]  /*68e0*/  IMAD.U32 R0, RZ, RZ, UR4 ;  /* 0x00000004ff007e24 */ /* 0x00cfce000f8e00ff */
.L_x_138:
[C---:B------:R-:W-:Y:S02]  /*68f0*/  LEA R3, R94.reuse, UR47, 0x3 ;  /* 0x0000002f5e037c11 */ /* 0x040fe4000f8e18ff */
[----:B------:R-:W-:Y:S02]  /*6900*/  SHF.L.U32 R0, R97, 0x1f, RZ ;  /* 0x0000001f61007819 */ /* 0x000fe400000006ff */
[----:B------:R-:W-:Y:S02]  /*6910*/  LEA R5, R94, UR47, 0x4 ;  /* 0x0000002f5e057c11 */ /* 0x000fe4000f8e20ff */
[----:B------:R-:W2:Y:S02]  /*6920*/  SYNCS.PHASECHK.TRANS64.TRYWAIT P0, [R3+URZ+0xd0], R0 ;  /* 0x0000d000030075a7 */ /* 0x000ea400080011ff */
[----:B-12---:R-:W-:Y:S05]  /*6930*/  @!P0 BRA `(.L_x_108) ;  /* 0x0000003400808947 */ /* 0x006fea0003800000 */
.L_x_189:
[----:B------:R-:W3:Y:S01]  /*6940*/  LDS.128 R4, [R5+0x140] ;  /* 0x0001400005047984 */ /* 0x000ee20000000c00 */
[----:B------:R-:W-:Y:S01]  /*6950*/  UISETP.GE.AND UP0, UPT, UR39, 0x1, UPT ;  /* 0x000000012700788c */ /* 0x000fe2000bf06270 */
[----:B------:R-:W-:Y:S01]  /*6960*/  @!PT LDS RZ, [RZ] ;  /* 0x00000000fffff984 */ /* 0x000fe20000000800 */
[----:B------:R-:W-:Y:S01]  /*6970*/  @!PT LDS RZ, [RZ] ;  /* 0x00000000fffff984 */ /* 0x000fe20000000800 */
[----:B------:R-:W-:Y:S01]  /*6980*/  @!PT LDS RZ, [RZ] ;  /* 0x00000000fffff984 */ /* 0x000fe20000000800 */
[----:B------:R-:W-:Y:S01]  /*6990*/  @!PT LDS RZ, [RZ] ;  /* 0x00000000fffff984 */ /* 0x000fe20000000800 */
[----:B------:R4:W-:Y:S06]  /*69a0*/  MEMBAR.ALL.CTA ;  /* 0x0000000000007992 */ /* 0x0009ec0000008000 */
[----:B----4-:R-:W4:Y:S01]  /*69b0*/  FENCE.VIEW.ASYNC.S ;  /* 0x00000000000073c6 */ /* 0x010f220000000000 */
[----:B---3--:R-:W-:Y:S11]  /*69c0*/  LOP3.LUT P0, RZ, R6, 0x1, RZ, 0xc0, !PT ;  /* 0x0000000106ff7812 */ /* 0x008ff6000780c0ff */
[----:B------:R-:W-:Y:S02]  /*69d0*/  @!UPT UIADD3 URZ, UPT, UPT, URZ, URZ, URZ ;  /* 0x000000fffffff290 */ /* 0x000fe4000fffe0ff */
[----:B----4-:R-:W-:Y:S01]  /*69e0*/  VOTEU.ANY UP1, P0 ;  /* 0x0000000000ff7886 */ /* 0x010fe20000020100 */
[----:B------:R-:W-:Y:S01]  /*69f0*/  PLOP3.LUT P0, PT, PT, PT, UP1, 0x80, 0x8 ;  /* 0x000000000008781c */ /* 0x000fe20003f0f018 */
[----:B------:R-:W-:Y:S06]  /*6a00*/  UP2UR UR4, UPR, URZ, 0x2 ;  /* 0x00000002ff047883 */ /* 0x000fec0008000000 */
[----:B------:R-:W-:Y:S06]  /*6a10*/  IMAD.U32 R102, RZ, RZ, UR4 ;  /* 0x00000004ff667e24 */ /* 0x000fec000f8e00ff */
[----:B--2---:R-:W-:Y:S02]  /*6a20*/  @P0 SHF.R.U32.HI R0, RZ, 0x10, R5 ;  /* 0x00000010ff000819 */ /* 0x004fe40000011605 */
        /* <DEDUP_REMOVED lines=12> */
[----:B------:R-:W3:Y:S01]  /*6af0*/  LDCU UR12, c[0x0][0xf20] ;  /* 0x0001e400ff0c77ac */ /* 0x000ee20008000800 */
[----:B-1----:R-:W-:Y:S02]  /*6b00*/  UIMAD.WIDE.U32 UR4, UR55, UR59, URZ ;  /* 0x0000003b370472a5 */ /* 0x002fe4000f8e00ff */
[----:B------:R-:W-:Y:S02]  /*6b10*/  UIMAD.WIDE.U32 UR6, UR62, UR56, URZ ;  /* 0x000000383e0672a5 */ /* 0x000fe4000f8e00ff */
[----:B------:R-:W-:Y:S02]  /*6b20*/  UISETP.NE.AND UP0, UPT, UR58, 0x1, UPT ;  /* 0x000000013a00788c */ /* 0x000fe4000bf05270 */
[----:B------:R-:W-:Y:S02]  /*6b30*/  UIMAD.WIDE.U32 UR8, UR36, UR59, URZ ;  /* 0x0000003b240872a5 */ /* 0x000fe4000f8e00ff */
[----:B------:R-:W-:Y:S02]  /*6b40*/  UIMAD.WIDE.U32 UR10, UR37, UR56, URZ ;  /* 0x00000038250a72a5 */ /* 0x000fe4000f8e00ff */
[----:B------:R-:W-:Y:S02]  /*6b50*/  UISETP.NE.AND UP1, UPT, UR42, 0x1, UPT ;  /* 0x000000012a00788c */ /* 0x000fe4000bf25270 */
[----:B------:R-:W-:Y:S01]  /*6b60*/  UISETP.NE.AND UP2, UPT, UR39, 0x1, UPT ;  /* 0x000000012700788c */ /* 0x000fe2000bf45270 */
[----:B------:R-:W-:Y:S02]  /*6b70*/  UMOV UR4, UR5 ;  /* 0x0000000500047c82 */ /* 0x000fe40008000000 */
[----:B---3--:R-:W-:Y:S03]  /*6b80*/  USHF.R.U32.HI UR5, URZ, UR12, UR4 ;  /* 0x0000000cff057299 */ /* 0x008fe60008011604 */
[----:B------:R-:W-:Y:S02]  /*6b90*/  UMOV UR4, UR7 ;  /* 0x0000000700047c82 */ /* 0x000fe40008000000 */
[----:B------:R-:W-:Y:S02]  /*6ba0*/  USHF.R.U32.HI UR7, URZ, UR57, UR4 ;  /* 0x00000039ff077299 */ /* 0x000fe40008011604 */
[----:B------:R-:W-:Y:S02]  /*6bb0*/  USEL UR4, UR55, UR5, !UP0 ;  /* 0x0000000537047287 */ /* 0x000fe4000c000000 */
[----:B------:R-:W-:Y:S01]  /*6bc0*/  USEL UR7, UR62, UR7, !UP1 ;  /* 0x000000073e077287 */ /* 0x000fe2000c800000 */
[----:B------:R-:W-:Y:S01]  /*6bd0*/  UMOV UR5, UR9 ;  /* 0x0000000900057c82 */ /* 0x000fe20008000000 */
[----:B------:R-:W-:Y:S02]  /*6be0*/  UIMAD.WIDE.U32 UR8, UR4, UR40, URZ ;  /* 0x00000028040872a5 */ /* 0x000fe4000f8e00ff */
[----:B------:R-:W-:Y:S03]  /*6bf0*/  USHF.R.U32.HI UR6, URZ, UR12, UR5 ;  /* 0x0000000cff067299 */ /* 0x000fe60008011605 */
[----:B------:R-:W-:Y:S01]  /*6c00*/  UMOV UR5, UR11 ;  /* 0x0000000b00057c82 */ /* 0x000fe20008000000 */
[----:B------:R-:W-:Y:S02]  /*6c10*/  UIMAD.WIDE.U32 UR10, UR7, UR40, URZ ;  /* 0x00000028070a72a5 */ /* 0x000fe4000f8e00ff */
[----:B------:R-:W-:Y:S02]  /*6c20*/  USHF.R.U32.HI UR12, URZ, UR57, UR5 ;  /* 0x00000039ff0c7299 */ /* 0x000fe40008011605 */
[----:B------:R-:W-:Y:S01]  /*6c30*/  USEL UR6, UR36, UR6, !UP0 ;  /* 0x0000000624067287 */ /* 0x000fe2000c000000 */
[----:B------:R-:W-:Y:S02]  /*6c40*/  UMOV UR5, UR9 ;  /* 0x0000000900057c82 */ /* 0x000fe40008000000 */
[----:B------:R-:W-:Y:S01]  /*6c50*/  UMOV UR10, UR11 ;  /* 0x0000000b000a7c82 */ /* 0x000fe20008000000 */
[----:B------:R-:W-:Y:S02]  /*6c60*/  @UP2 USHF.R.U32.HI UR4, URZ, UR41, UR5 ;  /* 0x00000029ff042299 */ /* 0x000fe40008011605 */
[----:B------:R-:W-:Y:S02]  /*6c70*/  @UP2 USHF.R.U32.HI UR7, URZ, UR41, UR10 ;  /* 0x00000029ff072299 */ /* 0x000fe4000801160a */
[----:B------:R-:W-:Y:S02]  /*6c80*/  UIMAD UR4, UR39, UR4, URZ ;  /* 0x00000004270472a4 */ /* 0x000fe4000f8e02ff */
[----:B------:R-:W-:Y:S02]  /*6c90*/  UIMAD.WIDE.U32 UR10, UR6, UR40, URZ ;  /* 0x00000028060a72a5 */ /* 0x000fe4000f8e00ff */
[----:B------:R-:W-:Y:S02]  /*6ca0*/  USEL UR5, UR37, UR12, !UP1 ;  /* 0x0000000c25057287 */ /* 0x000fe4000c800000 */
[----:B------:R-:W-:Y:S02]  /*6cb0*/  UIMAD UR8, UR39, UR7, URZ ;  /* 0x00000007270872a4 */ /* 0x000fe4000f8e02ff */
[----:B------:R-:W-:Y:S03]  /*6cc0*/  UISETP.GE.AND UP0, UPT, UR6, UR4, UPT ;  /* 0x000000040600728c */ /* 0x000fe6000bf06270 */
[----:B------:R-:W-:Y:S01]  /*6cd0*/  UMOV UR4, UR11 ;  /* 0x0000000b00047c82 */ /* 0x000fe20008000000 */
[----:B------:R-:W-:Y:S02]  /*6ce0*/  UISETP.GE.OR UP0, UPT, UR5, UR8, UP0 ;  /* 0x000000080500728c */ /* 0x000fe40008706670 */
[----:B------:R-:W-:Y:S02]  /*6cf0*/  USHF.R.U32.HI UR4, URZ, UR41, UR4 ;  /* 0x00000029ff047299 */ /* 0x000fe40008011604 */
[----:B------:R-:W-:Y:S02]  /*6d00*/  UIMAD.WIDE.U32 UR8, UR5, UR40, URZ ;  /* 0x00000028050872a5 */ /* 0x000fe4000f8e00ff */
[----:B------:R-:W-:Y:S02]  /*6d10*/  USEL UR11, UR6, UR4, !UP2 ;  /* 0x00000004060b7287 */ /* 0x000fe4000d000000 */
[----:B------:R-:W-:Y:S02]  /*6d20*/  UIADD3 UR8, UPT, UPT, -UR5, URZ, URZ ;  /* 0x000000ff05087290 */ /* 0x000fe4000fffe1ff */
[----:B------:R-:W-:Y:S01]  /*6d30*/  UIADD3 UR10, UPT, UPT, -UR11, URZ, URZ ;  /* 0x000000ff0b0a7290 */ /* 0x000fe2000fffe1ff */
[----:B------:R-:W-:Y:S01]  /*6d40*/  @!UP0 UMOV UR4, UR9 ;  /* 0x0000000900048c82 */ /* 0x000fe20008000000 */
[----:B------:R-:W-:Y:S02]  /*6d50*/  UIADD3 UR9, UPT, UPT, -UR6, URZ, URZ ;  /* 0x000000ff06097290 */ /* 0x000fe4000fffe1ff */
[----:B------:R-:W-:Y:S02]  /*6d60*/  @!UP0 USHF.R.U32.HI UR4, URZ, UR41, UR4 ;  /* 0x00000029ff048299 */ /* 0x000fe40008011604 */
[----:B------:R-:W-:Y:S02]  /*6d70*/  UIMAD UR10, UR39, UR10, UR6 ;  /* 0x0000000a270a72a4 */ /* 0x000fe4000f8e0206 */
[----:B------:R-:W-:Y:S04]  /*6d80*/  @!UP0 USEL UR4, UR5, UR4, !UP2 ;  /* 0x0000000405048287 */ /* 0x000fe8000d000000 */
[----:B------:R-:W-:Y:S02]  /*6d90*/  @!UP0 UIMAD UR10, UR7, UR10, UR4 ;  /* 0x0000000a070a82a4 */ /* 0x000fe4000f8e0204 */
[----:B------:R-:W-:Y:S02]  /*6da0*/  @!UP0 UIADD3 UR11, UPT, UPT, UR11, -UR4, URZ ;  /* 0x800000040b0b8290 */ /* 0x000fe4000fffe0ff */
[----:B------:R-:W-:Y:S02]  /*6db0*/  UIMAD UR7, UR42, UR8, UR37 ;  /* 0x000000082a0772a4 */ /* 0x000fe4000f8e0225 */
[----:B------:R-:W-:Y:S02]  /*6dc0*/  @!UP0 UIMAD UR6, UR11, UR39, UR5 ;  /* 0x000000270b0682a4 */ /* 0x000fe4000f8e0205 */
[----:B------:R-:W-:Y:S01]  /*6dd0*/  UIMAD UR4, UR58, UR9, UR36 ;  /* 0x000000093a0472a4 */ /* 0x000fe2000f8e0224 */
[----:B------:R-:W-:Y:S02]  /*6de0*/  @!UP0 UMOV UR5, UR10 ;  /* 0x0000000a00058c82 */ /* 0x000fe40008000000 */
[----:B------:R-:W-:Y:S02]  /*6df0*/  UIMAD UR37, UR5, UR42, UR7 ;  /* 0x0000002a052572a4 */ /* 0x000fe4000f8e0207 */
[----:B------:R-:W-:Y:S11]  /*6e00*/  UIMAD UR36, UR6, UR58, UR4 ;  /* 0x0000003a062472a4 */ /* 0x000ff6000f8e0204 */
[----:B------:R-:W-:Y:S01]  /*6e10*/  @!UPT UIADD3 URZ, UPT, UPT, URZ, URZ, URZ ;  /* 0x000000fffffff290 */ /* 0x000fe2000fffe0ff */
.L_x_109:
[----:B-1----:R-:W-:Y:S01]  /*6e20*/  UISETP.NE.AND UP0, UPT, UR38, 0x1, UPT ;  /* 0x000000012600788c */ /* 0x002fe2000bf05270 */
[----:B------:R-:W-:Y:S01]  /*6e30*/  IADD3 R94, PT, PT, R94, 0x1, RZ ;  /* 0x000000015e5e7810 */ /* 0x000fe20007ffe0ff */
[----:B------:R-:W-:Y:S02]  /*6e40*/  UIADD3 UR11, UPT, UPT, UR47, 0x200, URZ ;  /* 0x000002002f0b7890 */ /* 0x000fe4000fffe0ff */
[----:B------:R-:W-:Y:S02]  /*6e50*/  USHF.L.U32 UR50, UR27, 0x7, URZ ;  /* 0x000000071b327899 */ /* 0x000fe400080006ff */
[----:B------:R-:W-:Y:S05]  /*6e60*/  USHF.L.U32 UR49, UR25, 0x6, URZ ;  /* 0x0000000619317899 */ /* 0x000fea00080006ff */
[----:B------:R-:W1:Y:S01]  /*6e70*/  @!UP0 LDCU.128 UR12, c[0x0][0xf10] ;  /* 0x0001e200ff0c87ac */ /* 0x000e620008000c00 */
[----:B------:R-:W3:Y:S01]  /*6e80*/  @!UP0 LDCU UR5, c[0x0][0xf0c] ;  /* 0x0001e180ff0587ac */ /* 0x000ee20008000800 */
[----:B------:R-:W4:Y:S01]  /*6e90*/  @!UP0 LDCU UR10, c[0x0][0xf20] ;  /* 0x0001e400ff0a87ac */ /* 0x000f220008000800 */
[----:B-1----:R-:W-:Y:S02]  /*6ea0*/  UIMAD.WIDE.U32 UR8, UR37, UR12, URZ ;  /* 0x0000000c250872a5 */ /* 0x002fe4000f8e00ff */
[----:B------:R-:W-:Y:S02]  /*6eb0*/  UIMAD.WIDE.U32 UR6, UR36, UR15, URZ ;  /* 0x0000000f240672a5 */ /* 0x000fe4000f8e00ff */
[----:B------:R-:W-:Y:S03]  /*6ec0*/  @!UP0 UISETP.NE.AND UP1, UPT, UR14, 0x1, UPT ;  /* 0x000000010e00888c */ /* 0x000fe6000bf25270 */
[----:B------:R-:W-:Y:S01]  /*6ed0*/  @!UP0 UMOV UR4, UR9 ;  /* 0x0000000900048c82 */ /* 0x000fe20008000000 */
[----:B---3--:R-:W-:Y:S02]  /*6ee0*/  @!UP0 UISETP.NE.AND UP2, UPT, UR5, 0x1, UPT ;  /* 0x000000010500888c */ /* 0x008fe4000bf45270 */
[----:B------:R-:W-:Y:S01]  /*6ef0*/  @!UP0 USHF.R.U32.HI UR4, URZ, UR13, UR4 ;  /* 0x0000000dff048299 */ /* 0x000fe20008011604 */
[----:B------:R-:W-:Y:S02]  /*6f00*/  @!UP0 UMOV UR6, UR7 ;  /* 0x0000000700068c82 */ /* 0x000fe40008000000 */
[----:B----4-:R-:W-:Y:S02]  /*6f10*/  @!UP0 USHF.R.U32.HI UR6, URZ, UR10, UR6 ;  /* 0x0000000aff068299 */ /* 0x010fe40008011606 */
[----:B------:R-:W-:Y:S02]  /*6f20*/  @!UP0 USEL UR7, UR37, UR4, !UP2 ;  /* 0x0000000425078287 */ /* 0x000fe4000d000000 */
[----:B------:R-:W-:Y:S04]  /*6f30*/  @!UP0 USEL UR6, UR36, UR6, !UP1 ;  /* 0x0000000624068287 */ /* 0x000fe8000c800000 */
[----:B------:R-:W-:Y:S02]  /*6f40*/  @!UP0 UIADD3 UR4, UPT, UPT, -UR7, UR6, URZ ;  /* 0x0000000607048290 */ /* 0x000fe4000fffe1ff */
[----:B------:R-:W-:Y:S02]  /*6f50*/  @!UP0 UIADD3 UR6, UPT, UPT, UR7, -UR6, URZ ;  /* 0x8000000607068290 */ /* 0x000fe4000fffe0ff */
[----:B------:R-:W-:Y:S02]  /*6f60*/  @!UP0 UIMAD UR37, UR4, UR5, UR37 ;  /* 0x00000005042582a4 */ /* 0x000fe4000f8e0225 */
[----:B------:R-:W-:Y:S02]  /*6f70*/  @!UP0 UIMAD UR36, UR6, UR14, UR36 ;  /* 0x0000000e062482a4 */ /* 0x000fe4000f8e0224 */
[----:B------:R-:W-:Y:S09]  /*6f80*/  ULOP3.LUT UP0, URZ, UR11, 0x1b0, URZ, 0xc0, !UPT ;  /* 0x000001b00bff7892 */ /* 0x000ff2000f80c0ff */
[----:B------:R-:W-:Y:S05]  /*6f90*/  BRA.U !UP0, `(.L_x_110) ;  /* 0x00000001087c7547 */ /* 0x000fea000b800000 */
[----:B------:R-:W1:Y:S01]  /*6fa0*/  LDCU.64 UR8, c[0x4][0x80] ;  /* 0x01001000ff0877ac */ /* 0x000e620008000a00 */
[----:B------:R-:W-:Y:S01]  /*6fb0*/  MOV R2, 0x0 ;  /* 0x0000000000027802 */ /* 0x000fe20000000f00 */
[----:B------:R-:W-:Y:S02]  /*6fc0*/  HFMA2 R12, -RZ, RZ, 0, 5.9604644775390625e-08 ;  /* 0x00000001ff0c7431 */ /* 0x000fe400000001ff */
[----:B------:R-:W-:Y:S01]  /*6fd0*/  IMAD.MOV.U32 R8, RZ, RZ, 0x70 ;  /* 0x00000070ff087424 */ /* 0x000fe200078e00ff */
[----:B------:R3:W4:Y:S01]  /*6fe0*/  LDC.64 R14, c[0x4][R2] ;  /* 0x01000000020e7b82 */ /* 0x0007220000000a00 */
[----:B------:R-:W2:Y:S01]  /*6ff0*/  LDCU.64 UR6, c[0x4][0x88] ;  /* 0x01001100ff0677ac */ /* 0x000ea20008000a00 */
[----:B------:R-:W-:Y:S01]  /*7000*/  IMAD.MOV.U32 R13, RZ, RZ, RZ ;  /* 0x000000ffff0d7224 */ /* 0x000fe200078e00ff */
[----:B------:R-:W2:Y:S01]  /*7010*/  LDCU.64 UR4, c[0x4][0x8] ;  /* 0x01000100ff0477ac */ /* 0x000ea20008000a00 */
[----:B-1----:R-:W-:Y:S01]  /*7020*/  MOV R5, UR9 ;  /* 0x0000000900057c02 */ /* 0x002fe20008000f00 */
[----:B------:R-:W-:Y:S01]  /*7030*/  IMAD.U32 R4, RZ, RZ, UR8 ;  /* 0x00000008ff047e24 */ /* 0x000fe2000f8e00ff */
[----:B--2---:R-:W-:Y:S01]  /*7040*/  MOV R7, UR7 ;  /* 0x0000000700077c02 */ /* 0x004fe20008000f00 */
[----:B------:R-:W-:Y:S01]  /*7050*/  IMAD.U32 R6, RZ, RZ, UR6 ;  /* 0x00000006ff067e24 */ /* 0x000fe2000f8e00ff */
[----:B------:R-:W-:Y:S01]  /*7060*/  MOV R11, UR5 ;  /* 0x00000005000b7c02 */ /* 0x000fe20008000f00 */
[----:B------:R-:W-:Y:S02]  /*7070*/  IMAD.U32 R10, RZ, RZ, UR4 ;  /* 0x00000004ff0a7e24 */ /* 0x000fe4000f8e00ff */
[----:B------:R-:W-:Y:S07]  /*7080*/  LEPC R20, `(.L_x_111) ;  /* 0x000000001014794e */ /* 0x000fee0000000000 */
[----:B---345:R-:W-:Y:S05]  /*7090*/  CALL.ABS.NOINC R14 ;  /* 0x000000000e007343 */ /* 0x038fea0003c00000 */
.L_x_111:
[----:B------:R-:W1:Y:S01]  /*70a0*/  LDCU.64 UR8, c[0x4][0x80] ;  /* 0x01001000ff0877ac */ /* 0x000e620008000a00 */
[----:B------:R-:W2:Y:S01]  /*70b0*/  LDC.64 R2, c[0x4][R2] ;  /* 0x0100000002027b82 */ /* 0x000ea20000000a00 */
[----:B------:R-:W-:Y:S02]  /*70c0*/  HFMA2 R12, -RZ, RZ, 0, 5.9604644775390625e-08 ;  /* 0x00000001ff0c7431 */ /* 0x000fe400000001ff */
[----:B------:R-:W-:Y:S02]  /*70d0*/  IMAD.MOV.U32 R8, RZ, RZ, 0x70 ;  /* 0x00000070ff087424 */ /* 0x000fe400078e00ff */
[----:B------:R-:W-:Y:S01]  /*70e0*/  IMAD.MOV.U32 R13, RZ, RZ, RZ ;  /* 0x000000ffff0d7224 */ /* 0x000fe200078e00ff */
[----:B------:R-:W3:Y:S01]  /*70f0*/  LDCU.64 UR6, c[0x4][0x88] ;  /* 0x01001100ff0677ac */ /* 0x000ee20008000a00 */
[----:B------:R-:W4:Y:S01]  /*7100*/  LDCU.64 UR4, c[0x4][0x8] ;  /* 0x01000100ff0477ac */ /* 0x000f220008000a00 */
[----:B-1----:R-:W-:Y:S02]  /*7110*/  MOV R4, UR8 ;  /* 0x0000000800047c02 */ /* 0x002fe40008000f00 */
[----:B------:R-:W-:Y:S02]  /*7120*/  MOV R5, UR9 ;  /* 0x0000000900057c02 */ /* 0x000fe40008000f00 */
[----:B---3--:R-:W-:Y:S01]  /*7130*/  MOV R7, UR7 ;  /* 0x0000000700077c02 */ /* 0x008fe20008000f00 */
[----:B------:R-:W-:Y:S01]  /*7140*/  IMAD.U32 R6, RZ, RZ, UR6 ;  /* 0x00000006ff067e24 */ /* 0x000fe2000f8e00ff */
[----:B----4-:R-:W-:Y:S01]  /*7150*/  MOV R11, UR5 ;  /* 0x00000005000b7c02 */ /* 0x010fe20008000f00 */
[----:B------:R-:W-:Y:S02]  /*7160*/  IMAD.U32 R10, RZ, RZ, UR4 ;  /* 0x00000004ff0a7e24 */ /* 0x000fe4000f8e00ff */
[----:B------:R-:W-:Y:S07]  /*7170*/  LEPC R20, `(.L_x_110) ;  /* 0x000000001014794e */ /* 0x000fee0000000000 */
[----:B--2---:R-:W-:Y:S05]  /*7180*/  CALL.ABS.NOINC R2 ;  /* 0x0000000002007343 */ /* 0x004fea0003c00000 */
.L_x_110:
[----:B------:R-:W-:Y:S02]  /*7190*/  ISETP.NE.U32.AND P0, PT, RZ, UR60, PT ;  /* 0x0000003cff007c0c */ /* 0x000fe4000bf05070 */
[C---:B------:R-:W-:Y:S02]  /*71a0*/  ISETP.NE.U32.AND P1, PT, R82.reuse, RZ, PT ;  /* 0x000000ff5200720c */ /* 0x040fe40003f25070 */
[----:B------:R-:W-:Y:S02]  /*71b0*/  ISETP.NE.U32.AND P4, PT, R82, RZ, PT ;  /* 0x000000ff5200720c */ /* 0x000fe40003f85070 */
[----:B------:R-:W-:Y:S02]  /*71c0*/  ISETP.NE.AND.EX P0, PT, RZ, UR61, PT, P0 ;  /* 0x0000003dff007c0c */ /* 0x000fe4000bf05300 */
[C---:B------:R-:W-:Y:S02]  /*71d0*/  ISETP.NE.AND.EX P1, PT, R83.reuse, RZ, PT, P1 ;  /* 0x000000ff5300720c */ /* 0x040fe40003f25310 */
[----:B------:R-:W-:Y:S02]  /*71e0*/  ISETP.NE.AND.EX P4, PT, R83, RZ, P0, P4 ;  /* 0x000000ff5300720c */ /* 0x000fe40000785340 */
[----:B------:R-:W-:Y:S02]  /*71f0*/  ISETP.NE.U32.AND P5, PT, R78, RZ, PT ;  /* 0x000000ff4e00720c */ /* 0x000fe40003fa5070 */
[----:B------:R-:W-:Y:S02]  /*7200*/  ISETP.NE.U32.AND P3, PT, RZ, UR60, PT ;  /* 0x0000003cff007c0c */ /* 0x000fe4000bf65070 */
[----:B------:R-:W-:Y:S02]  /*7210*/  PLOP3.LUT P2, PT, PT, PT, PT, 0x8, 0x80 ;  /* 0x000000000080781c */ /* 0x000fe40003f4e170 */
[----:B------:R-:W-:Y:S02]  /*7220*/  ISETP.NE.AND.EX P5, PT, R79, RZ, PT, P5 ;  /* 0x000000ff4f00720c */ /* 0x000fe40003fa5350 */
[----:B------:R-:W-:Y:S03]  /*7230*/  ISETP.NE.AND.EX P3, PT, RZ, UR61, PT, P3 ;  /* 0x0000003dff007c0c */ /* 0x000fe6000bf65330 */
[----:B------:R-:W-:Y:S01]  /*7240*/  @!P4 PLOP3.LUT P2, PT, P1, PT, PT, 0x80, 0x8 ;  /* 0x000000000008c81c */ /* 0x000fe20000f4f070 */
[----:B------:R-:W-:Y:S01]  /*7250*/  @!UPT UIADD3 URZ, UPT, UPT, URZ, URZ, URZ ;  /* 0x000000fffffff290 */ /* 0x000fe2000fffe0ff */
[----:B------:R-:W-:Y:S11]  /*7260*/  @!P1 BRA `(.L_x_112) ;  /* 0x0000000000309947 */ /* 0x000ff60003800000 */
[----:B------:R-:W-:Y:S01]  /*7270*/  ISETP.NE.U32.AND P0, PT, R80, RZ, PT ;  /* 0x000000ff5000720c */ /* 0x000fe20003f05070 */
[----:B------:R-:W1:Y:S01]  /*7280*/  LDCU.64 UR4, c[0x0][0x358] ;  /* 0x00006b00ff0477ac */ /* 0x000e620008000a00 */
[----:B------:R-:W-:Y:S02]  /*7290*/  IMAD.MOV.U32 R88, RZ, RZ, 0x1 ;  /* 0x00000001ff587424 */ /* 0x000fe400078e00ff */
[----:B------:R-:W-:Y:S11]  /*72a0*/  ISETP.NE.AND.EX P0, PT, R81, RZ, PT, P0 ;  /* 0x000000ff5100720c */ /* 0x000ff60003f05300 */
[----:B------:R-:W-:Y:S02]  /*72b0*/  @!UPT UIADD3 URZ, UPT, UPT, URZ, URZ, URZ ;  /* 0x000000fffffff290 */ /* 0x000fe4000fffe0ff */
[----:B------:R-:W3:Y:S01]  /*72c0*/  @P0 LDC.64 R2, c[0x0][0xc88] ;  /* 0x00032200ff020b82 */ /* 0x000ee20000000a00 */
[----:B--2---:R-:W-:Y:S04]  /*72d0*/  @P0 IMAD R0, R82, UR44, RZ ;  /* 0x0000002c52000c24 */ /* 0x004fe8000f8e02ff */
[----:B---3--:R-:W-:Y:S04]  /*72e0*/  @P0 IMAD.WIDE R2, R0, 0x4, R2 ;  /* 0x0000000400020825 */ /* 0x008fe800078e0202 */
[----:B------:R-:W-:Y:S01]  /*72f0*/  HFMA2 R0, -RZ, RZ, 0, 5.9604644775390625e-08 ;  /* 0x00000001ff007431 */ /* 0x000fe200000001ff */
[----:B-1---5:R1:W5:Y:S04]  /*7300*/  @P0 LDG.E R41, desc[UR4][R2.64] ;  /* 0x0000000402290981 */ /* 0x022368000c1e1900 */
[----:B------:R-:W-:Y:S01]  /*7310*/  @!P0 PRMT R88, R0, 0x7610, R88 ;  /* 0x0000761000588816 */ /* 0x000fe20000000058 */
[----:B-1----:R-:W3:Y:S06]  /*7320*/  @!P0 LDC R41, c[0x0][0xc80] ;  /* 0x00032000ff298b82 */ /* 0x002eec0000000800 */
.L_x_112:
[----:B------:R-:W-:Y:S05]  /*7330*/  @!P5 BRA `(.L_x_113) ;  /* 0x000000000024d947 */ /* 0x000fea0003800000 */
[----:B------:R-:W-:Y:S01]  /*7340*/  ISETP.NE.U32.AND P0, PT, R76, RZ, PT ;  /* 0x000000ff4c00720c */ /* 0x000fe20003f05070 */
[----:B------:R-:W1:Y:S03]  /*7350*/  LDCU.64 UR4, c[0x0][0x358] ;  /* 0x00006b00ff0477ac */ /* 0x000e660008000a00 */
[----:B------:R-:W-:Y:S11]  /*7360*/  ISETP.NE.AND.EX P0, PT, R77, RZ, PT, P0 ;  /* 0x000000ff4d00720c */ /* 0x000ff60003f05300 */
[----:B------:R-:W-:Y:S02]  /*7370*/  @!UPT UIADD3 URZ, UPT, UPT, URZ, URZ, URZ ;  /* 0x000000fffffff290 */ /* 0x000fe4000fffe0ff */
[----:B------:R-:W4:Y:S01]  /*7380*/  @P0 LDC.64 R2, c[0x0][0xca8] ;  /* 0x00032a00ff020b82 */ /* 0x000f220000000a00 */
[----:B--2---:R-:W-:Y:S04]  /*7390*/  @P0 IMAD R0, R78, UR44, RZ ;  /* 0x0000002c4e000c24 */ /* 0x004fe8000f8e02ff */
[----:B----4-:R-:W-:Y:S05]  /*73a0*/  @P0 IMAD.WIDE R2, R0, 0x4, R2 ;  /* 0x0000000400020825 */ /* 0x010fea00078e0202 */
[----:B-1---5:R1:W5:Y:S02]  /*73b0*/  @P0 LDG.E R38, desc[UR4][R2.64] ;  /* 0x0000000402260981 */ /* 0x022364000c1e1900 */
[----:B-1----:R-:W4:Y:S02]  /*73c0*/  @!P0 LDC R38, c[0x0][0xca0] ;  /* 0x00032800ff268b82 */ /* 0x002f240000000800 */
.L_x_113:
[----:B---3-5:R-:W-:Y:S01]  /*73d0*/  FSETP.NEU.AND P0, PT, R41, RZ, PT ;  /* 0x000000ff2900720b */ /* 0x028fe20003f0d000 */
[----:B------:R-:W-:Y:S01]  /*73e0*/  ULOP3.LUT UR4, UR54, 0x1, URZ, 0x3c, !UPT ;  /* 0x0000000136047892 */ /* 0x000fe2000f8e3cff */
[----:B------:R-:W-:Y:S01]  /*73f0*/  SEL R5, RZ, 0xffffffff, P3 ;  /* 0xffffffffff057807 */ /* 0x000fe20001800000 */
[----:B------:R-:W-:Y:S01]  /*7400*/  IMAD.U32 R109, RZ, RZ, UR46 ;  /* 0x0000002eff6d7e24 */ /* 0x000fe2000f8e00ff */
[----:B------:R-:W-:Y:S01]  /*7410*/  @!P4 LOP3.LUT P3, RZ, R88, 0xff, RZ, 0xc0, !PT ;  /* 0x000000ff58ffc812 */ /* 0x000fe2000786c0ff */
[----:B------:R-:W-:Y:S01]  /*7420*/  IMAD.SHL.U32 R85, R96, 0x10, RZ ;  /* 0x0000001060557824 */ /* 0x000fe200078e00ff */
[----:B------:R-:W-:Y:S01]  /*7430*/  @!P4 SEL R2, RZ, 0xffffffff, P0 ;  /* 0xffffffffff02c807 */ /* 0x000fe20000000000 */
[----:B------:R-:W-:Y:S01]  /*7440*/  IMAD.U32 R110, RZ, RZ, UR4 ;  /* 0x00000004ff6e7e24 */ /* 0x000fe2000f8e00ff */
[----:B------:R-:W-:Y:S01]  /*7450*/  LEA R92, R36, UR47, 0x3 ;  /* 0x0000002f245c7c11 */ /* 0x000fe2000f8e18ff */
[----:B------:R-:W-:Y:S01]  /*7460*/  IMAD.SHL.U32 R109, R109, 0x2000, RZ ;  /* 0x000020006d6d7824 */ /* 0x000fe200078e00ff */
[----:B------:R-:W-:Y:S01]  /*7470*/  @P2 SEL R2, R5, R2, !P3 ;  /* 0x0000000205022207 */ /* 0x000fe20005800000 */
[----:B------:R-:W-:Y:S01]  /*7480*/  IMAD.SHL.U32 R84, R95, 0x10, RZ ;  /* 0x000000105f547824 */ /* 0x000fe200078e00ff */
[----:B------:R-:W-:Y:S01]  /*7490*/  SHF.L.U32 R3, R98, 0x1f, RZ ;  /* 0x0000001f62037819 */ /* 0x000fe200000006ff */
[----:B------:R-:W-:Y:S01]  /*74a0*/  IMAD.IADD R87, R100, 0x1, R109 ;  /* 0x0000000164577824 */ /* 0x000fe200078e026d */
[----:B------:R-:W-:Y:S01]  /*74b0*/  @!P4 LOP3.LUT R2, R2, 0x1, RZ, 0xc0, !PT ;  /* 0x000000010202c812 */ /* 0x000fe200078ec0ff */
[----:B------:R-:W-:Y:S01]  /*74c0*/  BSSY B1, `(.L_x_114) ;  /* 0x0000038000017945 */ /* 0x000fe20003800000 */
[----:B------:R-:W-:Y:S01]  /*74d0*/  IMAD.MOV.U32 R108, RZ, RZ, 0x1 ;  /* 0x00000001ff6c7424 */ /* 0x000fe200078e00ff */
[----:B------:R-:W-:Y:S02]  /*74e0*/  CS2R R74, SRZ ;  /* 0x00000000004a7805 */ /* 0x000fe4000001ff00 */
[----:B------:R-:W-:Y:S01]  /*74f0*/  ISETP.NE.U32.OR P5, PT, R2, 0x1, P4 ;  /* 0x000000010200780c */ /* 0x000fe200027a5470 */
[----:B------:R-:W-:Y:S01]  /*7500*/  IMAD.U32 R2, RZ, RZ, UR46 ;  /* 0x0000002eff027e24 */ /* 0x000fe2000f8e00ff */
[----:B------:R-:W-:Y:S01]  /*7510*/  LOP3.LUT P4, R93, R88, 0xff, RZ, 0xc0, !PT ;  /* 0x000000ff585d7812 */ /* 0x000fe2000788c0ff */
[----:B------:R-:W-:Y:S01]  /*7520*/  IMAD.IADD R86, R87, 0x1, R85 ;  /* 0x0000000157567824 */ /* 0x000fe200078e0255 */
[----:B------:R-:W-:Y:S01]  /*7530*/  P2R R103, PR, RZ, 0x20 ;  /* 0x00000020ff677803 */ /* 0x000fe20000000000 */
[----:B------:R-:W-:Y:S01]  /*7540*/  IMAD R39, R36, 0x40, R37 ;  /* 0x0000004024277824 */ /* 0x000fe200078e0225 */
[----:B--2---:R-:W-:Y:S01]  /*7550*/  LEA R0, R2, UR47, 0x3 ;  /* 0x0000002f02007c11 */ /* 0x004fe2000f8e18ff */
[----:B------:R-:W-:Y:S01]  /*7560*/  IMAD.U32 R111, RZ, RZ, UR46 ;  /* 0x0000002eff6f7e24 */ /* 0x000fe2000f8e00ff */
[----:B------:R-:W-:Y:S02]  /*7570*/  SEL R2, RZ, 0xffffffff, P0 ;  /* 0xffffffffff027807 */ /* 0x000fe40000000000 */
[----:B------:R-:W-:Y:S02]  /*7580*/  CS2R R72, SRZ ;  /* 0x0000000000487805 */ /* 0x000fe4000001ff00 */
[----:B------:R-:W-:Y:S02]  /*7590*/  CS2R R66, SRZ ;  /* 0x0000000000427805 */ /* 0x000fe4000001ff00 */
[----:B------:R-:W-:Y:S02]  /*75a0*/  CS2R R64, SRZ ;  /* 0x0000000000407805 */ /* 0x000fe4000001ff00 */
[----:B------:R-:W-:Y:S02]  /*75b0*/  @P1 SEL R2, R5, R2, !P4 ;  /* 0x0000000205021207 */ /* 0x000fe40006000000 */
[----:B------:R-:W-:Y:S02]  /*75c0*/  CS2R R58, SRZ ;  /* 0x00000000003a7805 */ /* 0x000fe4000001ff00 */
[----:B------:R-:W-:Y:S02]  /*75d0*/  @P5 SHF.L.U32 R7, R110, 0x1f, RZ ;  /* 0x0000001f6e075819 */ /* 0x000fe400000006ff */
[----:B------:R-:W-:Y:S02]  /*75e0*/  CS2R R56, SRZ ;  /* 0x0000000000387805 */ /* 0x000fe4000001ff00 */
[----:B------:R-:W-:Y:S02]  /*75f0*/  LOP3.LUT R2, R2, 0x1, RZ, 0xc0, !PT ;  /* 0x0000000102027812 */ /* 0x000fe400078ec0ff */
[----:B------:R-:W-:Y:S01]  /*7600*/  CS2R R50, SRZ ;  /* 0x0000000000327805 */ /* 0x000fe2000001ff00 */
[----:B------:R-:W1:Y:S01]  /*7610*/  @P5 SYNCS.PHASECHK.TRANS64.TRYWAIT P3, [R0+URZ+0x90], R7 ;  /* 0x00009007000055a7 */ /* 0x000e6200080611ff */
[----:B------:R-:W-:Y:S02]  /*7620*/  CS2R R48, SRZ ;  /* 0x0000000000307805 */ /* 0x000fe4000001ff00 */
[----:B------:R-:W-:Y:S01]  /*7630*/  ISETP.NE.U32.AND P0, PT, R2, 0x1, PT ;  /* 0x000000010200780c */ /* 0x000fe20003f05070 */
[----:B------:R-:W-:Y:S02]  /*7640*/  IMAD.IADD R47, R87, 0x1, R84 ;  /* 0x00000001572f7824 */ /* 0x000fe400078e0254 */
[----:B------:R-:W-:Y:S01]  /*7650*/  IMAD.IADD R46, R99, 0x1, R86 ;  /* 0x00000001632e7824 */ /* 0x000fe200078e0256 */
[----:B------:R-:W-:Y:S01]  /*7660*/  P2R R112, PR, RZ, 0x1 ;  /* 0x00000001ff707803 */ /* 0x000fe20000000000 */
[----:B------:R2:W3:Y:S01]  /*7670*/  SYNCS.PHASECHK.TRANS64.TRYWAIT P2, [R92+URZ+0xf0], R3 ;  /* 0x0000f0035c0075a7 */ /* 0x0004e200080411ff */
[----:B-1----:R-:W-:Y:S01]  /*7680*/  @P5 SEL R108, RZ, 0x1, !P3 ;  /* 0x00000001ff6c5807 */ /* 0x002fe20005800000 */
[----:B--2---:R-:W-:Y:S06]  /*7690*/  @!P5 BRA `(.L_x_115) ;  /* 0x000000000068d947 */ /* 0x004fec0003800000 */
[----:B------:R-:W-:Y:S01]  /*76a0*/  ISETP.NE.AND P0, PT, R108, RZ, PT ;  /* 0x000000ff6c00720c */ /* 0x000fe20003f05270 */
[----:B------:R-:W-:Y:S01]  /*76b0*/  BSSY B0, `(.L_x_116) ;  /* 0x000000d000007945 */ /* 0x000fe20003800000 */
[----:B------:R-:W-:Y:S02]  /*76c0*/  CS2R R50, SRZ ;  /* 0x0000000000327805 */ /* 0x000fe4000001ff00 */
[----:B------:R-:W-:Y:S02]  /*76d0*/  CS2R R48, SRZ ;  /* 0x0000000000307805 */ /* 0x000fe4000001ff00 */
[----:B------:R-:W-:Y:S02]  /*76e0*/  CS2R R58, SRZ ;  /* 0x00000000003a7805 */ /* 0x000fe4000001ff00 */
[----:B------:R-:W-:Y:S02]  /*76f0*/  CS2R R56, SRZ ;  /* 0x0000000000387805 */ /* 0x000fe4000001ff00 */
[----:B------:R-:W-:Y:S02]  /*7700*/  CS2R R66, SRZ ;  /* 0x0000000000427805 */ /* 0x000fe4000001ff00 */
[----:B------:R-:W-:Y:S02]  /*7710*/  CS2R R64, SRZ ;  /* 0x0000000000407805 */ /* 0x000fe4000001ff00 */
[----:B------:R-:W-:Y:S02]  /*7720*/  CS2R R74, SRZ ;  /* 0x00000000004a7805 */ /* 0x000fe4000001ff00 */
[----:B------:R-:W-:Y:S01]  /*7730*/  CS2R R72, SRZ ;  /* 0x0000000000487805 */ /* 0x000fe2000001ff00 */
[----:B------:R-:W-:Y:S06]  /*7740*/  @P0 BRA `(.L_x_117) ;  /* 0x00000000000c0947 */ /* 0x000fec0003800000 */
[----:B------:R-:W-:Y:S04]  /*7750*/  SHF.L.U32 R5, R110, 0x1f, RZ ;  /* 0x0000001f6e057819 */ /* 0x000fe800000006ff */
[----:B------:R-:W1:Y:S02]  /*7760*/  SYNCS.PHASECHK.TRANS64.TRYWAIT P0, [R0+URZ+0x90], R5 ;  /* 0x00009005000075a7 */ /* 0x000e6400080011ff */
[----:B-1----:R-:W-:Y:S05]  /*7770*/  @!P0 BRA `(.L_x_118) ;  /* 0x0000002800048947 */ /* 0x002fea0003800000 */
.L_x_117:
[----:B------:R-:W-:Y:S05]  /*7780*/  BSYNC B0 ;  /* 0x0000000000007941 */ /* 0x000fea0003800000 */
.L_x_116:
[----:B------:R-:W-:Y:S01]  /*7790*/  ISETP.NE.AND P0, PT, R112, RZ, PT ;  /* 0x000000ff7000720c */ /* 0x000fe20003f05270 */
[----:B------:R-:W-:Y:S04]  /*77a0*/  UIADD3 UR4, UPT, UPT, UR46, 0x1, URZ ;  /* 0x000000012e047890 */ /* 0x000fe8000fffe0ff */
[----:B------:R-:W-:Y:S04]  /*77b0*/  UISETP.NE.AND UP0, UPT, UR4, 0x3, UPT ;  /* 0x000000030400788c */ /* 0x000fe8000bf05270 */
[----:B------:R-:W-:Y:S02]  /*77c0*/  USEL UR5, URZ, 0x1, UP0 ;  /* 0x00000001ff057887 */ /* 0x000fe40008000000 */
[----:B------:R-:W-:Y:S02]  /*77d0*/  USEL UR4, UR4, URZ, UP0 ;  /* 0x000000ff04047287 */ /* 0x000fe40008000000 */
[----:B------:R2:W1:Y:S02]  /*77e0*/  @P0 LDS.128 R48, [R87] ;  /* 0x0000000057300984 */ /* 0x0004640000000c00 */
[----:B------:R-:W-:Y:S02]  /*77f0*/  LOP3.LUT R110, R110, UR5, RZ, 0x3c, !PT ;  /* 0x000000056e6e7c12 */ /* 0x000fe4000f8e3cff */
[----:B------:R2:W1:Y:S01]  /*7800*/  @P0 LDS.128 R56, [R86+0x10] ;  /* 0x0000100056380984 */ /* 0x0004620000000c00 */
[----:B------:R-:W-:Y:S03]  /*7810*/  IMAD.U32 R111, RZ, RZ, UR4 ;  /* 0x00000004ff6f7e24 */ /* 0x000fe6000f8e00ff */
[----:B------:R2:W1:Y:S04]  /*7820*/  @P0 LDS.128 R64, [R47+0x20] ;  /* 0x000020002f400984 */ /* 0x0004680000000c00 */
[----:B------:R2:W1:Y:S02]  /*7830*/  @P0 LDS.128 R72, [R46+0x10] ;  /* 0x000010002e480984 */ /* 0x0004640000000c00 */
.L_x_115:
[----:B------:R-:W-:Y:S05]  /*7840*/  BSYNC B1 ;  /* 0x0000000000017941 */ /* 0x000fea0003800000 */
.L_x_114:
[----:B-1----:R-:W-:Y:S04]  /*7850*/  SHF.R.U32.HI R0, RZ, 0x15, R39 ;  /* 0x00000015ff007819 */ /* 0x002fe80000011627 */
[----:B------:R-:W-:Y:S01]  /*7860*/  LOP3.LUT P0, RZ, R0, 0x3, R89, 0x48, !PT ;  /* 0x0000000300ff7812 */ /* 0x000fe20007804859 */
[----:B------:R-:W-:Y:S01]  /*7870*/  @!UPT UIADD3 URZ, UPT, UPT, URZ, URZ, URZ ;  /* 0x000000fffffff290 */ /* 0x000fe2000fffe0ff */
[----:B---3--:R-:W-:Y:S11]  /*7880*/  @P2 BRA `(.L_x_119) ;  /* 0x0000000000082947 */ /* 0x008ff60003800000 */
[----:B------:R-:W1:Y:S02]  /*7890*/  SYNCS.PHASECHK.TRANS64.TRYWAIT P1, [R92+URZ+0xf0], R3 ;  /* 0x0000f0035c0075a7 */ /* 0x000e6400080211ff */
[----:B-1----:R-:W-:Y:S05]  /*78a0*/  @!P1 BRA `(.L_x_120) ;  /* 0x0000002400cc9947 */ /* 0x002fea0003800000 */
.L_x_119:
[----:B------:R-:W-:Y:S05]  /*78b0*/  @!P0 BRA `(.L_x_121) ;  /* 0x0000000000408947 */ /* 0x000fea0003800000 */
[----:B------:R-:W3:Y:S01]  /*78c0*/  LDCU.64 UR8, c[0x4][0x70] ;  /* 0x01000e00ff0877ac */ /* 0x000ee20008000a00 */
[----:B-1----:R-:W-:Y:S01]  /*78d0*/  MOV R3, 0x0 ;  /* 0x0000000000037802 */ /* 0x002fe20000000f00 */
[----:B------:R-:W-:Y:S02]  /*78e0*/  HFMA2 R12, -RZ, RZ, 0, 5.9604644775390625e-08 ;  /* 0x00000001ff0c7431 */ /* 0x000fe400000001ff */
[----:B------:R-:W-:Y:S02]  /*78f0*/  IMAD.MOV.U32 R8, RZ, RZ, 0x192 ;  /* 0x00000192ff087424 */ /* 0x000fe400078e00ff */
[----:B------:R-:W-:Y:S01]  /*7900*/  IMAD.MOV.U32 R13, RZ, RZ, RZ ;  /* 0x000000ffff0d7224 */ /* 0x000fe200078e00ff */
[----:B------:R-:W1:Y:S01]  /*7910*/  LDCU.64 UR6, c[0x4][0x78] ;  /* 0x01000f00ff0677ac */ /* 0x000e620008000a00 */
[----:B------:R-:W2:Y:S01]  /*7920*/  LDC.64 R2, c[0x4][R3] ;  /* 0x0100000003027b82 */ /* 0x000ea20000000a00 */
[----:B------:R-:W5:Y:S01]  /*7930*/  LDCU.64 UR4, c[0x4][0x10] ;  /* 0x01000200ff0477ac */ /* 0x000f620008000a00 */
[----:B---3--:R-:W-:Y:S01]  /*7940*/  MOV R5, UR9 ;  /* 0x0000000900057c02 */ /* 0x008fe20008000f00 */
[----:B------:R-:W-:Y:S01]  /*7950*/  IMAD.U32 R4, RZ, RZ, UR8 ;  /* 0x00000008ff047e24 */ /* 0x000fe2000f8e00ff */
[----:B-1----:R-:W-:Y:S01]  /*7960*/  MOV R7, UR7 ;  /* 0x0000000700077c02 */ /* 0x002fe20008000f00 */
[----:B------:R-:W-:Y:S01]  /*7970*/  IMAD.U32 R6, RZ, RZ, UR6 ;  /* 0x00000006ff067e24 */ /* 0x000fe2000f8e00ff */
[----:B-----5:R-:W-:Y:S01]  /*7980*/  MOV R11, UR5 ;  /* 0x00000005000b7c02 */ /* 0x020fe20008000f00 */
[----:B------:R-:W-:Y:S02]  /*7990*/  IMAD.U32 R10, RZ, RZ, UR4 ;  /* 0x00000004ff0a7e24 */ /* 0x000fe4000f8e00ff */
[----:B------:R-:W-:Y:S07]  /*79a0*/  LEPC R20, `(.L_x_121) ;  /* 0x000000001014794e */ /* 0x000fee0000000000 */
[----:B--2-4-:R-:W-:Y:S05]  /*79b0*/  CALL.ABS.NOINC R2 ;  /* 0x0000000002007343 */ /* 0x014fea0003c00000 */
.L_x_121:
[C---:B------:R-:W-:Y:S01]  /*79c0*/  SHF.L.U32 R40, R48.reuse, 0x10, RZ ;  /* 0x0000001030287819 */ /* 0x040fe200000006ff */
[----:B------:R-:W-:Y:S05]  /*79d0*/  WARPSYNC.ALL ;  /* 0x0000000000007948 */ /* 0x000fea0003800000 */
[----:B------:R-:W-:Y:S01]  /*79e0*/  R2UR UR4, R39 ;  /* 0x00000000270472ca */ /* 0x000fe200000e0000 */
[----:B------:R-:W-:Y:S01]  /*79f0*/  BSSY.RECONVERGENT B0, `(.L_x_122) ;  /* 0x0000087000007945 */ /* 0x000fe20003800200 */
[----:B------:R-:W-:Y:S02]  /*7a00*/  LOP3.LUT R43, R48, 0xffff0000, RZ, 0xc0, !PT ;  /* 0xffff0000302b7812 */ /* 0x000fe400078ec0ff */
[----:B------:R-:W-:Y:S02]  /*7a10*/  SHF.L.U32 R42, R49, 0x10, RZ ;  /* 0x00000010312a7819 */ /* 0x000fe400000006ff */
[----:B------:R-:W-:Y:S02]  /*7a20*/  SHF.L.U32 R45, R51, 0x10, RZ ;  /* 0x00000010332d7819 */ /* 0x000fe400000006ff */
[----:B------:R-:W-:Y:S02]  /*7a30*/  LOP3.LUT R44, R75, 0xffff0000, RZ, 0xc0, !PT ;  /* 0xffff00004b2c7812 */ /* 0x000fe400078ec0ff */
[----:B------:R-:W-:Y:S03]  /*7a40*/  ISETP.NE.AND P0, PT, R101, RZ, PT ;  /* 0x000000ff6500720c */ /* 0x000fe60003f05270 */
[----:B------:R-:W4:Y:S02]  /*7a50*/  LDTM.x32 R4, tmem[UR4] ;  /* 0x00000004000479ee */ /* 0x000f2400082c0000 */
[C---:B----4-:R-:W-:Y:S01]  /*7a60*/  FMUL R0, R38.reuse, R4 ;  /* 0x0000000426007220 */ /* 0x050fe20000400000 */
[C---:B------:R-:W-:Y:S01]  /*7a70*/  FMUL R2, R38.reuse, R5 ;  /* 0x0000000526027220 */ /* 0x040fe20000400000 */
[C---:B-1----:R-:W-:Y:S01]  /*7a80*/  FMUL R3, R38.reuse, R6 ;  /* 0x0000000626037220 */ /* 0x042fe20000400000 */
[----:B------:R-:W-:Y:S01]  /*7a90*/  FMUL R7, R38, R7 ;  /* 0x0000000726077220 */ /* 0x000fe20000400000 */
[----:B------:R-:W-:Y:S01]  /*7aa0*/  FFMA R0, R41, R40, R0 ;  /* 0x0000002829007223 */ /* 0x000fe20000000000 */
[----:B------:R-:W-:Y:S01]  /*7ab0*/  LOP3.LUT R40, R49, 0xffff0000, RZ, 0xc0, !PT ;  /* 0xffff000031287812 */ /* 0x000fe200078ec0ff */
[C---:B------:R-:W-:Y:S01]  /*7ac0*/  FFMA R2, R41.reuse, R43, R2 ;  /* 0x0000002b29027223 */ /* 0x040fe20000000002 */
[C---:B------:R-:W-:Y:S01]  /*7ad0*/  SHF.L.U32 R43, R50.reuse, 0x10, RZ ;  /* 0x00000010322b7819 */ /* 0x040fe200000006ff */
[C---:B------:R-:W-:Y:S01]  /*7ae0*/  FFMA R3, R41.reuse, R42, R3 ;  /* 0x0000002a29037223 */ /* 0x040fe20000000003 */
[----:B------:R-:W-:Y:S01]  /*7af0*/  LOP3.LUT R42, R50, 0xffff0000, RZ, 0xc0, !PT ;  /* 0xffff0000322a7812 */ /* 0x000fe200078ec0ff */
[----:B------:R-:W-:Y:S01]  /*7b00*/  FMUL R4, R38, R8 ;  /* 0x0000000826047220 */ /* 0x000fe20000400000 */
[----:B------:R-:W-:Y:S01]  /*7b10*/  F2FP.BF16.F32.PACK_AB R52, R2, R0 ;  /* 0x000000000234723e */ /* 0x000fe200000010ff */
[----:B------:R-:W-:Y:S01]  /*7b20*/  FFMA R7, R41, R40, R7 ;  /* 0x0000002829077223 */ /* 0x000fe20000000007 */
[----:B------:R-:W-:Y:S01]  /*7b30*/  LOP3.LUT R40, R51, 0xffff0000, RZ, 0xc0, !PT ;  /* 0xffff000033287812 */ /* 0x000fe200078ec0ff */
[C---:B------:R-:W-:Y:S01]  /*7b40*/  FMUL R5, R38.reuse, R9 ;  /* 0x0000000926057220 */ /* 0x040fe20000400000 */
[C---:B------:R-:W-:Y:S01]  /*7b50*/  FMUL R6, R38.reuse, R10 ;  /* 0x0000000a26067220 */ /* 0x040fe20000400000 */
[----:B------:R-:W-:Y:S01]  /*7b60*/  FMUL R11, R38, R11 ;  /* 0x0000000b260b7220 */ /* 0x000fe20000400000 */
[----:B------:R-:W-:Y:S01]  /*7b70*/  F2FP.BF16.F32.PACK_AB R53, R7, R3 ;  /* 0x000000030735723e */ /* 0x000fe200000010ff */
[C---:B------:R-:W-:Y:S01]  /*7b80*/  FFMA R4, R41.reuse, R43, R4 ;  /* 0x0000002b29047223 */ /* 0x040fe20000000004 */
[C---:B------:R-:W-:Y:S01]  /*7b90*/  SHF.L.U32 R43, R56.reuse, 0x10, RZ ;  /* 0x00000010382b7819 */ /* 0x040fe200000006ff */
[----:B------:R-:W-:Y:S01]  /*7ba0*/  FFMA R5, R41, R42, R5 ;  /* 0x0000002a29057223 */ /* 0x000fe20000000005 */
[----:B------:R-:W-:Y:S01]  /*7bb0*/  LOP3.LUT R42, R57, 0xffff0000, RZ, 0xc0, !PT ;  /* 0xffff0000392a7812 */ /* 0x000fe200078ec0ff */
[----:B------:R-:W-:Y:S01]  /*7bc0*/  FFMA R6, R41, R45, R6 ;  /* 0x0000002d29067223 */ /* 0x000fe20000000006 */
[----:B------:R-:W-:Y:S01]  /*7bd0*/  SHF.L.U32 R45, R57, 0x10, RZ ;  /* 0x00000010392d7819 */ /* 0x000fe200000006ff */
[----:B------:R-:W-:Y:S01]  /*7be0*/  FFMA R11, R41, R40, R11 ;  /* 0x00000028290b7223 */ /* 0x000fe2000000000b */
[----:B------:R-:W-:Y:S01]  /*7bf0*/  LOP3.LUT R40, R56, 0xffff0000, RZ, 0xc0, !PT ;  /* 0xffff000038287812 */ /* 0x000fe200078ec0ff */
[C---:B------:R-:W-:Y:S01]  /*7c00*/  FMUL R8, R38.reuse, R12 ;  /* 0x0000000c26087220 */ /* 0x040fe20000400000 */
[----:B------:R-:W-:Y:S01]  /*7c10*/  F2FP.BF16.F32.PACK_AB R54, R5, R4 ;  /* 0x000000040536723e */ /* 0x000fe200000010ff */
[C---:B------:R-:W-:Y:S01]  /*7c20*/  FMUL R9, R38.reuse, R13 ;  /* 0x0000000d26097220 */ /* 0x040fe20000400000 */
[----:B------:R-:W-:Y:S01]  /*7c30*/  F2FP.BF16.F32.PACK_AB R55, R11, R6 ;  /* 0x000000060b37723e */ /* 0x000fe200000010ff */
[C---:B------:R-:W-:Y:S01]  /*7c40*/  FMUL R10, R38.reuse, R14 ;  /* 0x0000000e260a7220 */ /* 0x040fe20000400000 */
[----:B------:R-:W-:Y:S01]  /*7c50*/  FMUL R15, R38, R15 ;  /* 0x0000000f260f7220 */ /* 0x000fe20000400000 */
[----:B------:R-:W-:Y:S01]  /*7c60*/  FFMA R8, R41, R43, R8 ;  /* 0x0000002b29087223 */ /* 0x000fe20000000008 */
[----:B------:R-:W-:Y:S01]  /*7c70*/  SHF.L.U32 R43, R59, 0x10, RZ ;  /* 0x000000103b2b7819 */ /* 0x000fe200000006ff */
[C---:B------:R-:W-:Y:S01]  /*7c80*/  FFMA R9, R41.reuse, R40, R9 ;  /* 0x0000002829097223 */ /* 0x040fe20000000009 */
[C---:B------:R-:W-:Y:S01]  /*7c90*/  SHF.L.U32 R40, R58.reuse, 0x10, RZ ;  /* 0x000000103a287819 */ /* 0x040fe200000006ff */
        /* <DEDUP_REMOVED lines=8> */
[----:B------:R-:W-:Y:S01]  /*7d20*/  FMUL R14, R38, R18 ;  /* 0x00000012260e7220 */ /* 0x000fe20000400000 */
[----:B------:R-:W-:Y:S01]  /*7d30*/  FFMA R12, R41, R40, R12 ;  /* 0x00000028290c7223 */ /* 0x000fe2000000000c */
[----:B------:R-:W-:Y:S01]  /*7d40*/  LOP3.LUT R40, R59, 0xffff0000, RZ, 0xc0, !PT ;  /* 0xffff00003b287812 */ /* 0x000fe200078ec0ff */
[C---:B------:R-:W-:Y:S01]  /*7d50*/  FFMA R13, R41.reuse, R42, R13 ;  /* 0x0000002a290d7223 */ /* 0x040fe2000000000d */
[----:B------:R-:W-:Y:S01]  /*7d60*/  LOP3.LUT R42, R64, 0xffff0000, RZ, 0xc0, !PT ;  /* 0xffff0000402a7812 */ /* 0x000fe200078ec0ff */
[----:B------:R-:W-:Y:S01]  /*7d70*/  FMUL R19, R38, R19 ;  /* 0x0000001326137220 */ /* 0x000fe20000400000 */
[----:B------:R-:W-:Y:S01]  /*7d80*/  FFMA R14, R41, R43, R14 ;  /* 0x0000002b290e7223 */ /* 0x000fe2000000000e */
[----:B------:R-:W-:Y:S01]  /*7d90*/  SHF.L.U32 R43, R64, 0x10, RZ ;  /* 0x00000010402b7819 */ /* 0x000fe200000006ff */
[----:B------:R1:W-:Y:S01]  /*7da0*/  STS.128 [R87], R52 ;  /* 0x0000003457007388 */ /* 0x0003e20000000c00 */
[----:B------:R-:W-:Y:S01]  /*7db0*/  F2FP.BF16.F32.PACK_AB R62, R13, R12 ;  /* 0x0000000c0d3e723e */ /* 0x000fe200000010ff */
[C---:B------:R-:W-:Y:S01]  /*7dc0*/  FMUL R16, R38.reuse, R20 ;  /* 0x0000001426107220 */ /* 0x040fe20000400000 */
        /* <DEDUP_REMOVED lines=8> */
[C---:B------:R-:W-:Y:S01]  /*7e50*/  FFMA R17, R41.reuse, R42, R17 ;  /* 0x0000002a29117223 */ /* 0x040fe20000000011 */
[----:B------:R-:W-:Y:S01]  /*7e60*/  FFMA R18, R41, R45, R18 ;  /* 0x0000002d29127223 */ /* 0x000fe20000000012 */
[----:B------:R1:W-:Y:S01]  /*7e70*/  STS.128 [R86+0x10], R60 ;  /* 0x0000103c56007388 */ /* 0x0003e20000000c00 */
[----:B------:R-:W-:Y:S01]  /*7e80*/  SHF.L.U32 R45, R67, 0x10, RZ ;  /* 0x00000010432d7819 */ /* 0x000fe200000006ff */
[----:B------:R-:W-:Y:S01]  /*7e90*/  FFMA R23, R41, R40, R23 ;  /* 0x0000002829177223 */ /* 0x000fe20000000017 */
[----:B------:R-:W-:Y:S01]  /*7ea0*/  LOP3.LUT R40, R66, 0xffff0000, RZ, 0xc0, !PT ;  /* 0xffff000042287812 */ /* 0x000fe200078ec0ff */
[C---:B------:R-:W-:Y:S01]  /*7eb0*/  FMUL R20, R38.reuse, R24 ;  /* 0x0000001826147220 */ /* 0x040fe20000400000 */
[----:B------:R-:W-:Y:S01]  /*7ec0*/  LOP3.LUT R42, R67, 0xffff0000, RZ, 0xc0, !PT ;  /* 0xffff0000432a7812 */ /* 0x000fe200078ec0ff */
[C---:B------:R-:W-:Y:S01]  /*7ed0*/  FMUL R21, R38.reuse, R25 ;  /* 0x0000001926157220 */ /* 0x040fe20000400000 */
[----:B------:R-:W-:Y:S01]  /*7ee0*/  F2FP.BF16.F32.PACK_AB R68, R17, R16 ;  /* 0x000000101144723e */ /* 0x000fe200000010ff */
[C---:B------:R-:W-:Y:S01]  /*7ef0*/  FMUL R22, R38.reuse, R26 ;  /* 0x0000001a26167220 */ /* 0x040fe20000400000 */
[----:B------:R-:W-:Y:S01]  /*7f00*/  FMUL R27, R38, R27 ;  /* 0x0000001b261b7220 */ /* 0x000fe20000400000 */
[C---:B------:R-:W-:Y:S01]  /*7f10*/  FFMA R20, R41.reuse, R43, R20 ;  /* 0x0000002b29147223 */ /* 0x040fe20000000014 */
[C---:B------:R-:W-:Y:S01]  /*7f20*/  FFMA R21, R41.reuse, R40, R21 ;  /* 0x0000002829157223 */ /* 0x040fe20000000015 */
[C---:B------:R-:W-:Y:S01]  /*7f30*/  FFMA R22, R41.reuse, R45, R22 ;  /* 0x0000002d29167223 */ /* 0x040fe20000000016 */
[----:B------:R-:W-:Y:S01]  /*7f40*/  FFMA R27, R41, R42, R27 ;  /* 0x0000002a291b7223 */ /* 0x000fe2000000001b */
[----:B------:R-:W-:Y:S01]  /*7f50*/  SHF.L.U32 R40, R72, 0x10, RZ ;  /* 0x0000001048287819 */ /* 0x000fe200000006ff */
[----:B------:R-:W-:Y:S01]  /*7f60*/  FMUL R24, R38, R28 ;  /* 0x0000001c26187220 */ /* 0x000fe20000400000 */
[----:B------:R-:W-:Y:S01]  /*7f70*/  LOP3.LUT R42, R72, 0xffff0000, RZ, 0xc0, !PT ;  /* 0xffff0000482a7812 */ /* 0x000fe200078ec0ff */
[C---:B------:R-:W-:Y:S01]  /*7f80*/  FMUL R25, R38.reuse, R29 ;  /* 0x0000001d26197220 */ /* 0x040fe20000400000 */
[----:B------:R-:W-:Y:S01]  /*7f90*/  SHF.L.U32 R43, R73, 0x10, RZ ;  /* 0x00000010492b7819 */ /* 0x000fe200000006ff */
[C---:B------:R-:W-:Y:S01]  /*7fa0*/  FMUL R26, R38.reuse, R30 ;  /* 0x0000001e261a7220 */ /* 0x040fe20000400000 */
[C---:B------:R-:W-:Y:S01]  /*7fb0*/  FFMA R24, R41.reuse, R40, R24 ;  /* 0x0000002829187223 */ /* 0x040fe20000000018 */
[----:B------:R-:W-:Y:S01]  /*7fc0*/  FFMA R25, R41, R42, R25 ;  /* 0x0000002a29197223 */ /* 0x000fe20000000019 */
[----:B------:R-:W-:Y:S01]  /*7fd0*/  LOP3.LUT R40, R73, 0xffff0000, RZ, 0xc0, !PT ;  /* 0xffff000049287812 */ /* 0x000fe200078ec0ff */
[----:B------:R-:W-:Y:S01]  /*7fe0*/  FFMA R26, R41, R43, R26 ;  /* 0x0000002b291a7223 */ /* 0x000fe2000000001a */
[----:B------:R-:W-:Y:S01]  /*7ff0*/  FMUL R31, R38, R31 ;  /* 0x0000001f261f7220 */ /* 0x000fe20000400000 */
[----:B------:R-:W-:Y:S01]  /*8000*/  SHF.L.U32 R43, R74, 0x10, RZ ;  /* 0x000000104a2b7819 */ /* 0x000fe200000006ff */
[----:B------:R-:W-:Y:S01]  /*8010*/  FMUL R28, R38, R32 ;  /* 0x00000020261c7220 */ /* 0x000fe20000400000 */
[----:B------:R-:W-:Y:S01]  /*8020*/  LOP3.LUT R42, R74, 0xffff0000, RZ, 0xc0, !PT ;  /* 0xffff00004a2a7812 */ /* 0x000fe200078ec0ff */
[C---:B------:R-:W-:Y:S01]  /*8030*/  FMUL R29, R38.reuse, R33 ;  /* 0x00000021261d7220 */ /* 0x040fe20000400000 */
[----:B------:R-:W-:Y:S01]  /*8040*/  SHF.L.U32 R45, R75, 0x10, RZ ;  /* 0x000000104b2d7819 */ /* 0x000fe200000006ff */
[C---:B------:R-:W-:Y:S01]  /*8050*/  FMUL R30, R38.reuse, R34 ;  /* 0x00000022261e7220 */ /* 0x040fe20000400000 */
[----:B------:R-:W-:Y:S01]  /*8060*/  FFMA R31, R41, R40, R31 ;  /* 0x00000028291f7223 */ /* 0x000fe2000000001f */
[----:B------:R-:W-:Y:S01]  /*8070*/  FMUL R35, R38, R35 ;  /* 0x0000002326237220 */ /* 0x000fe20000400000 */
[----:B------:R-:W-:Y:S01]  /*8080*/  F2FP.BF16.F32.PACK_AB R69, R23, R18 ;  /* 0x000000121745723e */ /* 0x000fe200000010ff */
[----:B------:R-:W-:Y:S01]  /*8090*/  FFMA R28, R41, R43, R28 ;  /* 0x0000002b291c7223 */ /* 0x000fe2000000001c */
[----:B------:R-:W-:Y:S01]  /*80a0*/  F2FP.BF16.F32.PACK_AB R70, R21, R20 ;  /* 0x000000141546723e */ /* 0x000fe200000010ff */
[----:B------:R-:W-:Y:S01]  /*80b0*/  FFMA R29, R41, R42, R29 ;  /* 0x0000002a291d7223 */ /* 0x000fe2000000001d */
[----:B------:R-:W-:Y:S01]  /*80c0*/  F2FP.BF16.F32.PACK_AB R71, R27, R22 ;  /* 0x000000161b47723e */ /* 0x000fe200000010ff */
[C---:B------:R-:W-:Y:S01]  /*80d0*/  FFMA R30, R41.reuse, R45, R30 ;  /* 0x0000002d291e7223 */ /* 0x040fe2000000001e */
[----:B------:R-:W-:Y:S01]  /*80e0*/  FFMA R35, R41, R44, R35 ;  /* 0x0000002c29237223 */ /* 0x000fe20000000023 */
[----:B------:R-:W-:Y:S02]  /*80f0*/  F2FP.BF16.F32.PACK_AB R104, R25, R24 ;  /* 0x000000181968723e */ /* 0x000fe400000010ff */
[----:B------:R1:W-:Y:S01]  /*8100*/  STS.128 [R47+0x20], R68 ;  /* 0x000020442f007388 */ /* 0x0003e20000000c00 */
[----:B------:R-:W-:Y:S02]  /*8110*/  F2FP.BF16.F32.PACK_AB R105, R31, R26 ;  /* 0x0000001a1f69723e */ /* 0x000fe400000010ff */
[----:B------:R-:W-:Y:S02]  /*8120*/  F2FP.BF16.F32.PACK_AB R106, R29, R28 ;  /* 0x0000001c1d6a723e */ /* 0x000fe400000010ff */
[----:B------:R-:W-:Y:S05]  /*8130*/  F2FP.BF16.F32.PACK_AB R107, R35, R30 ;  /* 0x0000001e236b723e */ /* 0x000fea00000010ff */
[----:B------:R1:W-:Y:S01]  /*8140*/  STS.128 [R46+0x10], R104 ;  /* 0x000010682e007388 */ /* 0x0003e20000000c00 */
[----:B------:R-:W-:Y:S01]  /*8150*/  @!PT LDS RZ, [RZ] ;  /* 0x00000000fffff984 */ /* 0x000fe20000000800 */
[----:B------:R-:W-:Y:S01]  /*8160*/  @!PT LDS RZ, [RZ] ;  /* 0x00000000fffff984 */ /* 0x000fe20000000800 */
[----:B------:R-:W-:Y:S01]  /*8170*/  @!PT LDS RZ, [RZ] ;  /* 0x00000000fffff984 */ /* 0x000fe20000000800 */
[----:B------:R-:W-:Y:S01]  /*8180*/  @!PT LDS RZ, [RZ] ;  /* 0x00000000fffff984 */ /* 0x000fe20000000800 */
[----:B------:R3:W-:Y:S07]  /*8190*/  MEMBAR.ALL.CTA ;  /* 0x0000000000007992 */ /* 0x0007ee0000008000 */
[----:B---3--:R-:W3:Y:S02]  /*81a0*/  FENCE.VIEW.ASYNC.S ;  /* 0x00000000000073c6 */ /* 0x008ee40000000000 */
[----:B---3--:R-:W-:Y:S06]  /*81b0*/  BAR.SYNC.DEFER_BLOCKING 0x1, 0x80 ;  /* 0x0042000000007b1d */ /* 0x008fec0000010000 */
[----:B------:R-:W-:Y:S05]  /*81c0*/  @P0 BRA `(.L_x_123) ;  /* 0x0000000000240947 */ /* 0x000fea0003800000 */
[----:B------:R-:W3:Y:S01]  /*81d0*/  LDCU.64 UR6, c[0x0][0x348] ;  /* 0x00006900ff0677ac */ /* 0x000ee20008000a00 */
[----:B------:R-:W-:Y:S01]  /*81e0*/  R2UR UR5, R109 ;  /* 0x000000006d0572ca */ /* 0x000fe200000e0000 */
[----:B------:R-:W-:Y:S11]  /*81f0*/  UMOV UR51, UR44 ;  /* 0x0000002c00337c82 */ /* 0x000ff60008000000 */
[----:B------:R-:W-:Y:S01]  /*8200*/  @!UPT UIADD3 URZ, UPT, UPT, URZ, URZ, URZ ;  /* 0x000000fffffff290 */ /* 0x000fe2000fffe0ff */
[----:B------:R-:W-:Y:S02]  /*8210*/  UIADD3 UR48, UPT, UPT, UR47, 0x200, UR5 ;  /* 0x000002002f307890 */ /* 0x000fe4000fffe005 */
[----:B---3--:R-:W-:Y:S04]  /*8220*/  UIADD3 UR4, UP0, UPT, UR6, 0xa80, URZ ;  /* 0x00000a8006047890 */ /* 0x008fe8000ff1e0ff */
[----:B------:R-:W-:Y:S09]  /*8230*/  UIADD3.X UR5, UPT, UPT, URZ, UR7, URZ, UP0, !UPT ;  /* 0x00000007ff057290 */ /* 0x000ff200087fe4ff */
[----:B------:R3:W-:Y:S02]  /*8240*/  UTMASTG.3D [UR48], [UR4] ;  /* 0x00000030040073b5 */ /* 0x0007e40008010000 */
[----:B---3--:R0:W-:Y:S02]  /*8250*/  UTMACMDFLUSH ;  /* 0x00000000000079b7 */ /* 0x0081e40000000000 */
.L_x_123:
[----:B------:R-:W-:Y:S05]  /*8260*/  BSYNC.RECONVERGENT B0 ;  /* 0x0000000000007941 */ /* 0x000fea0003800200 */
.L_x_122:
[----:B------:R-:W-:Y:S01]  /*8270*/  UIADD3 UR43, UPT, UPT, UR46, 0x1, URZ ;  /* 0x000000012e2b7890 */ /* 0x000fe2000fffe0ff */
[----:B------:R-:W-:Y:S03]  /*8280*/  BSSY.RECONVERGENT B0, `(.L_x_124) ;  /* 0x0000005000007945 */ /* 0x000fe60003800200 */
[----:B------:R-:W-:Y:S04]  /*8290*/  UISETP.NE.AND UP0, UPT, UR43, 0x3, UPT ;  /* 0x000000032b00788c */ /* 0x000fe8000bf05270 */
[----:B------:R-:W-:Y:S01]  /*82a0*/  USEL UR45, UR43, URZ, UP0 ;  /* 0x000000ff2b2d7287 */ /* 0x000fe20008000000 */
[----:B------:R-:W-:Y:S11]  /*82b0*/  @P0 BRA `(.L_x_125) ;  /* 0x0000000000040947 */ /* 0x000ff60003800000 */
[----:B------:R-:W-:Y:S04]  /*82c0*/  DEPBAR.LE SB0, 0x1 ;  /* 0x000080400000791a */ /* 0x000fe80000000000 */
.L_x_125:
[----:B------:R-:W-:Y:S05]  /*82d0*/  BSYNC.RECONVERGENT B0 ;  /* 0x0000000000007941 */ /* 0x000fea0003800200 */
.L_x_124:
[----:B------:R-:W-:Y:S01]  /*82e0*/  BAR.SYNC.DEFER_BLOCKING 0x1, 0x80 ;  /* 0x0042000000007b1d */ /* 0x000fe20000010000 */
[----:B------:R-:W-:Y:S01]  /*82f0*/  ISETP.NE.AND P1, PT, R103, RZ, PT ;  /* 0x000000ff6700720c */ /* 0x000fe20003f25270 */
[----:B------:R-:W-:Y:S01]  /*8300*/  UISETP.NE.AND UP0, UPT, UR53, URZ, UPT ;  /* 0x000000ff3500728c */ /* 0x000fe2000bf05270 */
[----:B------:R-:W-:Y:S11]  /*8310*/  LEA R3, R111, UR47, 0x3 ;  /* 0x0000002f6f037c11 */ /* 0x000ff6000f8e18ff */
[----:B------:R-:W-:Y:S01]  /*8320*/  @P1 SHF.L.U32 R4, R110, 0x1f, RZ ;  /* 0x0000001f6e041819 */ /* 0x000fe200000006ff */
[----:B------:R-:W-:Y:S06]  /*8330*/  BRA.U !UP0, `(.L_x_126) ;  /* 0x0000000108247547 */ /* 0x000fec000b800000 */
[----:B------:R-:W3:Y:S01]  /*8340*/  S2R R0, SR_CgaCtaId ;  /* 0x0000000000007919 */ /* 0x000ee20000008800 */
[----:B------:R-:W-:Y:S01]  /*8350*/  IMAD.U32 R2, RZ, RZ, UR52 ;  /* 0x00000034ff027e24 */ /* 0x000fe2000f8e00ff */
[----:B------:R-:W-:Y:S04]  /*8360*/  UIADD3 UR4, UPT, UPT, UR52, 0x1, URZ ;  /* 0x0000000134047890 */ /* 0x000fe8000fffe0ff */
[----:B------:R-:W-:Y:S01]  /*8370*/  @P1 LEA R2, R2, UR47, 0x3 ;  /* 0x0000002f02021c11 */ /* 0x000fe2000f8e18ff */
[----:B------:R-:W-:Y:S04]  /*8380*/  UISETP.NE.AND UP0, UPT, UR4, 0x3, UPT ;  /* 0x000000030400788c */ /* 0x000fe8000bf05270 */
[----:B------:R-:W-:Y:S01]  /*8390*/  @P1 VIADD R5, R2, 0xa8 ;  /* 0x000000a802051836 */ /* 0x000fe20000000000 */
[----:B------:R-:W-:Y:S04]  /*83a0*/  USEL UR52, UR4, URZ, UP0 ;  /* 0x000000ff04347287 */ /* 0x000fe80008000000 */
[----:B---3--:R-:W-:Y:S04]  /*83b0*/  @P1 PRMT R0, R0, 0x654, R5 ;  /* 0x0000065400001816 */ /* 0x008fe80000000005 */
[----:B------:R3:W-:Y:S04]  /*83c0*/  @P1 SYNCS.ARRIVE.TRANS64.RED.A1T0 RZ, [R0+URZ], RZ ;  /* 0x000000ff00ff19a7 */ /* 0x0007e800081004ff */
.L_x_126:
[----:B------:R-:W4:Y:S01]  /*83d0*/  @P1 SYNCS.PHASECHK.TRANS64.TRYWAIT P0, [R3+URZ+0x90], R4 ;  /* 0x00009004030015a7 */ /* 0x000f2200080011ff */
[----:B------:R-:W-:Y:S01]  /*83e0*/  BSSY B1, `(.L_x_127) ;  /* 0x0000015000017945 */ /* 0x000fe20003800000 */
[----:B----4-:R-:W-:Y:S03]  /*83f0*/  @P1 SEL R108, RZ, 0x1, !P0 ;  /* 0x00000001ff6c1807 */ /* 0x010fe60004000000 */
[----:B------:R-:W-:Y:S05]  /*8400*/  @!P1 BRA `(.L_x_128) ;  /* 0x0000000000489947 */ /* 0x000fea0003800000 */
[----:B------:R-:W-:Y:S01]  /*8410*/  ISETP.NE.AND P1, PT, R112, RZ, PT ;  /* 0x000000ff7000720c */ /* 0x000fe20003f25270 */
[----:B------:R-:W-:Y:S01]  /*8420*/  BSSY B0, `(.L_x_129) ;  /* 0x000000a000007945 */ /* 0x000fe20003800000 */
[----:B------:R-:W-:Y:S11]  /*8430*/  ISETP.NE.AND P0, PT, R108, RZ, PT ;  /* 0x000000ff6c00720c */ /* 0x000ff60003f05270 */
[----:B------:R-:W-:Y:S04]  /*8440*/  @P1 IMAD R111, R111, 0x2000, R100 ;  /* 0x000020006f6f1824 */ /* 0x000fe800078e0264 */
[----:B------:R-:W-:Y:S01]  /*8450*/  @P1 IMAD.IADD R4, R85, 0x1, R111 ;  /* 0x0000000155041824 */ /* 0x000fe200078e026f */
[----:B------:R-:W-:Y:S03]  /*8460*/  @P1 IADD3 R2, PT, PT, R84, R111, RZ ;  /* 0x0000006f54021210 */ /* 0x000fe60007ffe0ff */
[----:B---3--:R-:W-:Y:S01]  /*8470*/  @P1 IMAD.IADD R0, R99, 0x1, R4 ;  /* 0x0000000163001824 */ /* 0x008fe200078e0204 */
[----:B------:R-:W-:Y:S06]  /*8480*/  @P0 BRA `(.L_x_130) ;  /* 0x00000000000c0947 */ /* 0x000fec0003800000 */
[----:B------:R-:W-:Y:S04]  /*8490*/  SHF.L.U32 R110, R110, 0x1f, RZ ;  /* 0x0000001f6e6e7819 */ /* 0x000fe800000006ff */
[----:B------:R-:W3:Y:S02]  /*84a0*/  SYNCS.PHASECHK.TRANS64.TRYWAIT P0, [R3+URZ+0x90], R110 ;  /* 0x0000906e030075a7 */ /* 0x000ee400080011ff */
[----:B---3--:R-:W-:Y:S05]  /*84b0*/  @!P0 BRA `(.L_x_131) ;  /* 0x0000001800dc8947 */ /* 0x008fea0003800000 */
.L_x_130:
[----:B------:R-:W-:Y:S05]  /*84c0*/  BSYNC B0 ;  /* 0x0000000000007941 */ /* 0x000fea0003800000 */
.L_x_129:
[----:B------:R-:W-:Y:S11]  /*84d0*/  ISETP.NE.AND P0, PT, R112, RZ, PT ;  /* 0x000000ff7000720c */ /* 0x000ff60003f05270 */
[----:B------:R-:W-:Y:S02]  /*84e0*/  @!UPT UIADD3 URZ, UPT, UPT, URZ, URZ, URZ ;  /* 0x000000fffffff290 */ /* 0x000fe4000fffe0ff */
[----:B------:R4:W1:Y:S04]  /*84f0*/  @P0 LDS.128 R48, [R111] ;  /* 0x000000006f300984 */ /* 0x0008680000000c00 */
[----:B------:R4:W1:Y:S04]  /*8500*/  @P0 LDS.128 R64, [R2+0x20] ;  /* 0x0000200002400984 */ /* 0x0008680000000c00 */
[----:B------:R4:W1:Y:S04]  /*8510*/  @P0 LDS.128 R56, [R4+0x10] ;  /* 0x0000100004380984 */ /* 0x0008680000000c00 */
[----:B------:R4:W1:Y:S02]  /*8520*/  @P0 LDS.128 R72, [R0+0x10] ;  /* 0x0000100000480984 */ /* 0x0008640000000c00 */
.L_x_128:
[----:B------:R-:W-:Y:S05]  /*8530*/  BSYNC B1 ;  /* 0x0000000000017941 */ /* 0x000fea0003800000 */
.L_x_127:
[----:B---34-:R-:W-:Y:S05]  /*8540*/  VIADD R0, R39, 0x20 ;  /* 0x0000002027007836 */ /* 0x018fea0000000000 */
[----:B------:R-:W-:Y:S04]  /*8550*/  SHF.R.U32.HI R0, RZ, 0x15, R0 ;  /* 0x00000015ff007819 */ /* 0x000fe80000011600 */
[----:B------:R-:W-:Y:S11]  /*8560*/  LOP3.LUT P0, RZ, R0, 0x3, R89, 0x48, !PT ;  /* 0x0000000300ff7812 */ /* 0x000ff60007804859 */
[----:B------:R-:W-:Y:S02]  /*8570*/  @!UPT UIADD3 URZ, UPT, UPT, URZ, URZ, URZ ;  /* 0x000000fffffff290 */ /* 0x000fe4000fffe0ff */
[----:B------:R-:W-:Y:S05]  /*8580*/  @!P0 BRA `(.L_x_132) ;  /* 0x0000000000408947 */ /* 0x000fea0003800000 */
[----:B------:R-:W3:Y:S01]  /*8590*/  LDCU.64 UR8, c[0x4][0x70] ;  /* 0x01000e00ff0877ac */ /* 0x000ee20008000a00 */
[----:B------:R-:W-:Y:S01]  /*85a0*/  MOV R3, 0x0 ;  /* 0x0000000000037802 */ /* 0x000fe20000000f00 */
[----:B------:R-:W-:Y:S02]  /*85b0*/  HFMA2 R12, -RZ, RZ, 0, 5.9604644775390625e-08 ;  /* 0x00000001ff0c7431 */ /* 0x000fe400000001ff */
[----:B------:R-:W-:Y:S02]  /*85c0*/  IMAD.MOV.U32 R8, RZ, RZ, 0x192 ;  /* 0x00000192ff087424 */ /* 0x000fe400078e00ff */
[----:B------:R-:W-:Y:S01]  /*85d0*/  IMAD.MOV.U32 R13, RZ, RZ, RZ ;  /* 0x000000ffff0d7224 */ /* 0x000fe200078e00ff */
[----:B------:R-:W4:Y:S01]  /*85e0*/  LDCU.64 UR6, c[0x4][0x78] ;  /* 0x01000f00ff0677ac */ /* 0x000f220008000a00 */
[----:B------:R-:W1:Y:S01]  /*85f0*/  LDC.64 R2, c[0x4][R3] ;  /* 0x0100000003027b82 */ /* 0x000e620000000a00 */
[----:B------:R-:W5:Y:S01]  /*8600*/  LDCU.64 UR4, c[0x4][0x10] ;  /* 0x01000200ff0477ac */ /* 0x000f620008000a00 */
[----:B---3--:R-:W-:Y:S01]  /*8610*/  MOV R5, UR9 ;  /* 0x0000000900057c02 */ /* 0x008fe20008000f00 */
[----:B------:R-:W-:Y:S01]  /*8620*/  IMAD.U32 R4, RZ, RZ, UR8 ;  /* 0x00000008ff047e24 */ /* 0x000fe2000f8e00ff */
[----:B----4-:R-:W-:Y:S01]  /*8630*/  MOV R7, UR7 ;  /* 0x0000000700077c02 */ /* 0x010fe20008000f00 */
[----:B------:R-:W-:Y:S01]  /*8640*/  IMAD.U32 R6, RZ, RZ, UR6 ;  /* 0x00000006ff067e24 */ /* 0x000fe2000f8e00ff */
[----:B-----5:R-:W-:Y:S01]  /*8650*/  MOV R11, UR5 ;  /* 0x00000005000b7c02 */ /* 0x020fe20008000f00 */
[----:B------:R-:W-:Y:S02]  /*8660*/  IMAD.U32 R10, RZ, RZ, UR4 ;  /* 0x00000004ff0a7e24 */ /* 0x000fe4000f8e00ff */
[----:B------:R-:W-:Y:S07]  /*8670*/  LEPC R20, `(.L_x_132) ;  /* 0x000000001014794e */ /* 0x000fee0000000000 */
[----:B-12---:R-:W-:Y:S05]  /*8680*/  CALL.ABS.NOINC R2 ;  /* 0x0000000002007343 */ /* 0x006fea0003c00000 */
.L_x_132:
[----:B------:R-:W-:Y:S01]  /*8690*/  ISETP.NE.AND P0, PT, R101, RZ, PT ;  /* 0x000000ff6500720c */ /* 0x000fe20003f05270 */
[----:B------:R-:W-:Y:S05]  /*86a0*/  WARPSYNC.ALL ;  /* 0x0000000000007948 */ /* 0x000fea0003800000 */
[----:B------:R-:W-:Y:S01]  /*86b0*/  R2UR UR4, R39 ;  /* 0x00000000270472ca */ /* 0x000fe200000e0000 */
[----:B------:R-:W-:Y:S01]  /*86c0*/  BSSY.RECONVERGENT B0, `(.L_x_133) ;  /* 0x0000090000007945 */ /* 0x000fe20003800200 */
[C---:B-1----:R-:W-:Y:S02]  /*86d0*/  SHF.L.U32 R40, R48.reuse, 0x10, RZ ;  /* 0x0000001030287819 */ /* 0x042fe400000006ff */
[----:B------:R-:W-:Y:S02]  /*86e0*/  LOP3.LUT R42, R48, 0xffff0000, RZ, 0xc0, !PT ;  /* 0xffff0000302a7812 */ /* 0x000fe400078ec0ff */
[C---:B------:R-:W-:Y:S02]  /*86f0*/  SHF.L.U32 R43, R49.reuse, 0x10, RZ ;  /* 0x00000010312b7819 */ /* 0x040fe400000006ff */
[----:B------:R-:W-:Y:S02]  /*8700*/  LOP3.LUT R44, R49, 0xffff0000, RZ, 0xc0, !PT ;  /* 0xffff0000312c7812 */ /* 0x000fe400078ec0ff */
[C---:B------:R-:W-:Y:S02]  /*8710*/  SHF.L.U32 R45, R50.reuse, 0x10, RZ ;  /* 0x00000010322d7819 */ /* 0x040fe400000006ff */
[----:B--2---:R-:W-:Y:S01]  /*8720*/  LOP3.LUT R46, R50, 0xffff0000, RZ, 0xc0, !PT ;  /* 0xffff0000322e7812 */ /* 0x004fe200078ec0ff */
[----:B------:R-:W1:Y:S01]  /*8730*/  LDTM.x32 R4, tmem[UR4+0x20] ;  /* 0x00002004000479ee */ /* 0x000e6200082c0000 */
[C---:B------:R-:W-:Y:S01]  /*8740*/  SHF.L.U32 R47, R51.reuse, 0x10, RZ ;  /* 0x00000010332f7819 */ /* 0x040fe200000006ff */
[----:B------:R-:W-:Y:S01]  /*8750*/  USHF.L.U32 UR4, UR45, 0xd, URZ ;  /* 0x0000000d2d047899 */ /* 0x000fe200080006ff */
[----:B------:R-:W-:Y:S01]  /*8760*/  LOP3.LUT R48, R51, 0xffff0000, RZ, 0xc0, !PT ;  /* 0xffff000033307812 */ /* 0x000fe200078ec0ff */
[----:B------:R-:W-:Y:S01]  /*8770*/  NOP ;  /* 0x0000000000007918 */ /* 0x000fe20000000000 */
[C---:B------:R-:W-:Y:S02]  /*8780*/  SHF.L.U32 R49, R56.reuse, 0x10, RZ ;  /* 0x0000001038317819 */ /* 0x040fe400000006ff */
[----:B------:R-:W-:Y:S02]  /*8790*/  LOP3.LUT R51, R56, 0xffff0000, RZ, 0xc0, !PT ;  /* 0xffff000038337812 */ /* 0x000fe400078ec0ff */
[C---:B------:R-:W-:Y:S02]  /*87a0*/  SHF.L.U32 R50, R57.reuse, 0x10, RZ ;  /* 0x0000001039327819 */ /* 0x040fe400000006ff */
[----:B------:R-:W-:Y:S02]  /*87b0*/  LOP3.LUT R52, R57, 0xffff0000, RZ, 0xc0, !PT ;  /* 0xffff000039347812 */ /* 0x000fe400078ec0ff */
[----:B------:R-:W-:Y:S02]  /*87c0*/  IADD3 R117, PT, PT, R100, UR4, RZ ;  /* 0x0000000464757c10 */ /* 0x000fe4000fffe0ff */
[C---:B------:R-:W-:Y:S02]  /*87d0*/  SHF.L.U32 R53, R58.reuse, 0x10, RZ ;  /* 0x000000103a357819 */ /* 0x040fe400000006ff */
[----:B------:R-:W-:Y:S02]  /*87e0*/  LOP3.LUT R54, R58, 0xffff0000, RZ, 0xc0, !PT ;  /* 0xffff00003a367812 */ /* 0x000fe400078ec0ff */
[C---:B------:R-:W-:Y:S02]  /*87f0*/  SHF.L.U32 R55, R59.reuse, 0x10, RZ ;  /* 0x000000103b377819 */ /* 0x040fe400000006ff */
[----:B------:R-:W-:Y:S02]  /*8800*/  IADD3 R92, PT, PT, R92, 0x100, RZ ;  /* 0x000001005c5c7810 */ /* 0x000fe40007ffe0ff */
[----:B------:R-:W-:Y:S01]  /*8810*/  LOP3.LUT R56, R59, 0xffff0000, RZ, 0xc0, !PT ;  /* 0xffff00003b387812 */ /* 0x000fe200078ec0ff */
[C---:B-1----:R-:W-:Y:S01]  /*8820*/  FMUL R4, R38.reuse, R4 ;  /* 0x0000000426047220 */ /* 0x042fe20000400000 */
[----:B------:R-:W-:Y:S01]  /*8830*/  IADD3 R116, PT, PT, R85, R117, RZ ;  /* 0x0000007555747210 */ /* 0x000fe20007ffe0ff */
[----:B------:R-:W-:Y:S01]  /*8840*/  FMUL R5, R38, R5 ;  /* 0x0000000526057220 */ /* 0x000fe20000400000 */
[----:B------:R-:W-:Y:S01]  /*8850*/  SHF.L.U32 R57, R64, 0x10, RZ ;  /* 0x0000001040397819 */ /* 0x000fe200000006ff */
[----:B------:R-:W-:Y:S01]  /*8860*/  FMUL R6, R38, R6 ;  /* 0x0000000626067220 */ /* 0x000fe20000400000 */
[----:B------:R-:W-:Y:S01]  /*8870*/  IADD3 R117, PT, PT, R84, R117, RZ ;  /* 0x0000007554757210 */ /* 0x000fe20007ffe0ff */
[----:B------:R-:W-:Y:S01]  /*8880*/  FMUL R7, R38, R7 ;  /* 0x0000000726077220 */ /* 0x000fe20000400000 */
[----:B------:R-:W-:Y:S01]  /*8890*/  LOP3.LUT R58, R64, 0xffff0000, RZ, 0xc0, !PT ;  /* 0xffff0000403a7812 */ /* 0x000fe200078ec0ff */
[----:B------:R-:W-:Y:S01]  /*88a0*/  FFMA R4, R41, R40, R4 ;  /* 0x0000002829047223 */ /* 0x000fe20000000004 */
[----:B------:R-:W-:Y:S01]  /*88b0*/  SHF.L.U32 R59, R65, 0x10, RZ ;  /* 0x00000010413b7819 */ /* 0x000fe200000006ff */
[----:B------:R-:W-:Y:S01]  /*88c0*/  FMUL R8, R38, R8 ;  /* 0x0000000826087220 */ /* 0x000fe20000400000 */
[----:B------:R-:W-:Y:S01]  /*88d0*/  LOP3.LUT R92, R92, 0xfefffff8, RZ, 0xc0, !PT ;  /* 0xfefffff85c5c7812 */ /* 0x000fe200078ec0ff */
[----:B------:R-:W-:Y:S01]  /*88e0*/  FFMA R5, R41, R42, R5 ;  /* 0x0000002a29057223 */ /* 0x000fe20000000005 */
[----:B------:R-:W-:Y:S01]  /*88f0*/  LOP3.LUT R60, R65, 0xffff0000, RZ, 0xc0, !PT ;  /* 0xffff0000413c7812 */ /* 0x000fe200078ec0ff */
[----:B------:R-:W-:Y:S01]  /*8900*/  FMUL R9, R38, R9 ;  /* 0x0000000926097220 */ /* 0x000fe20000400000 */
[----:B------:R-:W-:Y:S01]  /*8910*/  SHF.L.U32 R61, R66, 0x10, RZ ;  /* 0x00000010423d7819 */ /* 0x000fe200000006ff */
[----:B------:R1:W-:Y:S01]  /*8920*/  SYNCS.ARRIVE.TRANS64.RED.A1T0 RZ, [R92+URZ], RZ ;  /* 0x000000ff5cff79a7 */ /* 0x0003e200081004ff */
[----:B------:R-:W-:Y:S01]  /*8930*/  F2FP.BF16.F32.PACK_AB R84, R5, R4 ;  /* 0x000000040554723e */ /* 0x000fe200000010ff */
[----:B------:R-:W-:Y:S01]  /*8940*/  FFMA R6, R41, R43, R6 ;  /* 0x0000002b29067223 */ /* 0x000fe20000000006 */
[----:B------:R-:W-:Y:S01]  /*8950*/  IADD3 R118, PT, PT, R99, R116, RZ ;  /* 0x0000007463767210 */ /* 0x000fe20007ffe0ff */
[C---:B------:R-:W-:Y:S01]  /*8960*/  FFMA R7, R41.reuse, R44, R7 ;  /* 0x0000002c29077223 */ /* 0x040fe20000000007 */
[C---:B------:R-:W-:Y:S01]  /*8970*/  FFMA R8, R41.reuse, R45, R8 ;  /* 0x0000002d29087223 */ /* 0x040fe20000000008 */
[----:B------:R-:W-:Y:S01]  /*8980*/  FFMA R9, R41, R46, R9 ;  /* 0x0000002e29097223 */ /* 0x000fe20000000009 */
[----:B------:R-:W-:Y:S01]  /*8990*/  FMUL R10, R38, R10 ;  /* 0x0000000a260a7220 */ /* 0x000fe20000400000 */
[----:B------:R-:W-:Y:S01]  /*89a0*/  LOP3.LUT R62, R66, 0xffff0000, RZ, 0xc0, !PT ;  /* 0xffff0000423e7812 */ /* 0x000fe200078ec0ff */
[C---:B------:R-:W-:Y:S01]  /*89b0*/  FMUL R11, R38.reuse, R11 ;  /* 0x0000000b260b7220 */ /* 0x040fe20000400000 */
[----:B------:R-:W-:Y:S01]  /*89c0*/  F2FP.BF16.F32.PACK_AB R85, R7, R6 ;  /* 0x000000060755723e */ /* 0x000fe200000010ff */
[----:B------:R-:W-:Y:S01]  /*89d0*/  FFMA R10, R41, R47, R10 ;  /* 0x0000002f290a7223 */ /* 0x000fe2000000000a */
[----:B------:R-:W-:Y:S01]  /*89e0*/  F2FP.BF16.F32.PACK_AB R86, R9, R8 ;  /* 0x000000080956723e */ /* 0x000fe200000010ff */
[----:B------:R-:W-:Y:S01]  /*89f0*/  FFMA R11, R41, R48, R11 ;  /* 0x00000030290b7223 */ /* 0x000fe2000000000b */
[C---:B------:R-:W-:Y:S01]  /*8a00*/  FMUL R0, R38.reuse, R12 ;  /* 0x0000000c26007220 */ /* 0x040fe20000400000 */
[C---:B------:R-:W-:Y:S01]  /*8a10*/  FMUL R2, R38.reuse, R13 ;  /* 0x0000000d26027220 */ /* 0x040fe20000400000 */
[C---:B------:R-:W-:Y:S01]  /*8a20*/  FMUL R3, R38.reuse, R14 ;  /* 0x0000000e26037220 */ /* 0x040fe20000400000 */
[----:B------:R-:W-:Y:S01]  /*8a30*/  SHF.L.U32 R63, R67, 0x10, RZ ;  /* 0x00000010433f7819 */ /* 0x000fe200000006ff */
[----:B------:R-:W-:Y:S01]  /*8a40*/  FFMA R0, R41, R49, R0 ;  /* 0x0000003129007223 */ /* 0x000fe20000000000 */
[----:B------:R-:W-:Y:S01]  /*8a50*/  F2FP.BF16.F32.PACK_AB R87, R11, R10 ;  /* 0x0000000a0b57723e */ /* 0x000fe200000010ff */
[----:B------:R-:W-:Y:S01]  /*8a60*/  FFMA R2, R41, R51, R2 ;  /* 0x0000003329027223 */ /* 0x000fe20000000002 */
[C---:B------:R-:W-:Y:S01]  /*8a70*/  FMUL R15, R38.reuse, R15 ;  /* 0x0000000f260f7220 */ /* 0x040fe20000400000 */
[C---:B------:R-:W-:Y:S01]  /*8a80*/  FMUL R12, R38.reuse, R16 ;  /* 0x00000010260c7220 */ /* 0x040fe20000400000 */
[----:B------:R-:W-:Y:S01]  /*8a90*/  FMUL R13, R38, R17 ;  /* 0x00000011260d7220 */ /* 0x000fe20000400000 */
[----:B------:R1:W-:Y:S01]  /*8aa0*/  STS.128 [R100+UR4], R84 ;  /* 0x0000005464007988 */ /* 0x0003e20008000c04 */
[----:B------:R-:W-:Y:S01]  /*8ab0*/  LOP3.LUT R64, R67, 0xffff0000, RZ, 0xc0, !PT ;  /* 0xffff000043407812 */ /* 0x000fe200078ec0ff */
[C---:B------:R-:W-:Y:S01]  /*8ac0*/  FFMA R3, R41.reuse, R50, R3 ;  /* 0x0000003229037223 */ /* 0x040fe20000000003 */
[----:B------:R-:W-:Y:S01]  /*8ad0*/  SHF.L.U32 R65, R72, 0x10, RZ ;  /* 0x0000001048417819 */ /* 0x000fe200000006ff */
[C---:B------:R-:W-:Y:S01]  /*8ae0*/  FFMA R15, R41.reuse, R52, R15 ;  /* 0x00000034290f7223 */ /* 0x040fe2000000000f */
[----:B------:R-:W-:Y:S01]  /*8af0*/  F2FP.BF16.F32.PACK_AB R104, R2, R0 ;  /* 0x000000000268723e */ /* 0x000fe200000010ff */
[C---:B------:R-:W-:Y:S01]  /*8b00*/  FFMA R12, R41.reuse, R53, R12 ;  /* 0x00000035290c7223 */ /* 0x040fe2000000000c */
[C---:B------:R-:W-:Y:S01]  /*8b10*/  FFMA R13, R41.reuse, R54, R13 ;  /* 0x00000036290d7223 */ /* 0x040fe2000000000d */
[C---:B------:R-:W-:Y:S01]  /*8b20*/  FMUL R14, R38.reuse, R18 ;  /* 0x00000012260e7220 */ /* 0x040fe20000400000 */
[C---:B------:R-:W-:Y:S01]  /*8b30*/  FMUL R19, R38.reuse, R19 ;  /* 0x0000001326137220 */ /* 0x040fe20000400000 */
[C---:B------:R-:W-:Y:S01]  /*8b40*/  FMUL R16, R38.reuse, R20 ;  /* 0x0000001426107220 */ /* 0x040fe20000400000 */
[C---:B------:R-:W-:Y:S01]  /*8b50*/  FMUL R17, R38.reuse, R21 ;  /* 0x0000001526117220 */ /* 0x040fe20000400000 */
[C---:B------:R-:W-:Y:S01]  /*8b60*/  FFMA R14, R41.reuse, R55, R14 ;  /* 0x00000037290e7223 */ /* 0x040fe2000000000e */
        /* <DEDUP_REMOVED lines=9> */
[----:B------:R-:W-:Y:S01]  /*8c00*/  FFMA R23, R41, R60, R23 ;  /* 0x0000003c29177223 */ /* 0x000fe20000000017 */
[C---:B------:R-:W-:Y:S01]  /*8c10*/  FMUL R27, R38.reuse, R27 ;  /* 0x0000001b261b7220 */ /* 0x040fe20000400000 */
[----:B------:R-:W-:Y:S01]  /*8c20*/  F2FP.BF16.F32.PACK_AB R105, R15, R3 ;  /* 0x000000030f69723e */ /* 0x000fe200000010ff */
[----:B------:R-:W-:Y:S01]  /*8c30*/  FFMA R20, R41, R61, R20 ;  /* 0x0000003d29147223 */ /* 0x000fe20000000014 */
[----:B------:R-:W-:Y:S01]  /*8c40*/  F2FP.BF16.F32.PACK_AB R106, R13, R12 ;  /* 0x0000000c0d6a723e */ /* 0x000fe200000010ff */
[----:B------:R-:W-:Y:S01]  /*8c50*/  FMUL R24, R38, R28 ;  /* 0x0000001c26187220 */ /* 0x000fe20000400000 */
[----:B------:R-:W-:Y:S01]  /*8c60*/  F2FP.BF16.F32.PACK_AB R107, R19, R14 ;  /* 0x0000000e136b723e */ /* 0x000fe200000010ff */
[----:B------:R-:W-:Y:S01]  /*8c70*/  FFMA R21, R41, R62, R21 ;  /* 0x0000003e29157223 */ /* 0x000fe20000000015 */
[----:B------:R-:W-:Y:S01]  /*8c80*/  LOP3.LUT R66, R72, 0xffff0000, RZ, 0xc0, !PT ;  /* 0xffff000048427812 */ /* 0x000fe200078ec0ff */
[C---:B------:R-:W-:Y:S01]  /*8c90*/  FMUL R25, R38.reuse, R29 ;  /* 0x0000001d26197220 */ /* 0x040fe20000400000 */
[----:B------:R-:W-:Y:S01]  /*8ca0*/  SHF.L.U32 R67, R73, 0x10, RZ ;  /* 0x0000001049437819 */ /* 0x000fe200000006ff */
[----:B------:R1:W-:Y:S01]  /*8cb0*/  STS.128 [R116+0x10], R104 ;  /* 0x0000106874007388 */ /* 0x0003e20000000c00 */
[----:B------:R-:W-:Y:S01]  /*8cc0*/  FFMA R22, R41, R63, R22 ;  /* 0x0000003f29167223 */ /* 0x000fe20000000016 */
[----:B------:R-:W-:Y:S01]  /*8cd0*/  LOP3.LUT R68, R73, 0xffff0000, RZ, 0xc0, !PT ;  /* 0xffff000049447812 */ /* 0x000fe200078ec0ff */
[----:B------:R-:W-:Y:S01]  /*8ce0*/  FMUL R26, R38, R30 ;  /* 0x0000001e261a7220 */ /* 0x000fe20000400000 */
[C---:B------:R-:W-:Y:S01]  /*8cf0*/  FFMA R27, R41.reuse, R64, R27 ;  /* 0x00000040291b7223 */ /* 0x040fe2000000001b */
[----:B------:R-:W-:Y:S01]  /*8d00*/  SHF.L.U32 R69, R74, 0x10, RZ ;  /* 0x000000104a457819 */ /* 0x000fe200000006ff */
[----:B------:R-:W-:Y:S01]  /*8d10*/  FMUL R31, R38, R31 ;  /* 0x0000001f261f7220 */ /* 0x000fe20000400000 */
[C---:B------:R-:W-:Y:S01]  /*8d20*/  FFMA R24, R41.reuse, R65, R24 ;  /* 0x0000004129187223 */ /* 0x040fe20000000018 */
[----:B------:R-:W-:Y:S01]  /*8d30*/  LOP3.LUT R70, R74, 0xffff0000, RZ, 0xc0, !PT ;  /* 0xffff00004a467812 */ /* 0x000fe200078ec0ff */
[C---:B------:R-:W-:Y:S01]  /*8d40*/  FMUL R28, R38.reuse, R32 ;  /* 0x00000020261c7220 */ /* 0x040fe20000400000 */
[----:B------:R-:W-:Y:S01]  /*8d50*/  FFMA R25, R41, R66, R25 ;  /* 0x0000004229197223 */ /* 0x000fe20000000019 */
[----:B------:R-:W-:Y:S01]  /*8d60*/  SHF.L.U32 R71, R75, 0x10, RZ ;  /* 0x000000104b477819 */ /* 0x000fe200000006ff */
[C---:B------:R-:W-:Y:S01]  /*8d70*/  FMUL R29, R38.reuse, R33 ;  /* 0x00000021261d7220 */ /* 0x040fe20000400000 */
[----:B------:R-:W-:Y:S01]  /*8d80*/  FFMA R26, R41, R67, R26 ;  /* 0x00000043291a7223 */ /* 0x000fe2000000001a */
[----:B------:R-:W-:Y:S01]  /*8d90*/  LOP3.LUT R72, R75, 0xffff0000, RZ, 0xc0, !PT ;  /* 0xffff00004b487812 */ /* 0x000fe200078ec0ff */
        /* <DEDUP_REMOVED lines=8> */
[----:B------:R-:W-:Y:S01]  /*8e20*/  FFMA R30, R41, R71, R30 ;  /* 0x00000047291e7223 */ /* 0x000fe2000000001e */
[----:B------:R-:W-:Y:S01]  /*8e30*/  F2FP.BF16.F32.PACK_AB R111, R27, R22 ;  /* 0x000000161b6f723e */ /* 0x000fe200000010ff */
[----:B------:R-:W-:Y:S01]  /*8e40*/  FFMA R35, R41, R72, R35 ;  /* 0x0000004829237223 */ /* 0x000fe20000000023 */
[----:B------:R-:W-:Y:S02]  /*8e50*/  F2FP.BF16.F32.PACK_AB R112, R25, R24 ;  /* 0x000000181970723e */ /* 0x000fe400000010ff */
[----:B------:R-:W-:Y:S01]  /*8e60*/  F2FP.BF16.F32.PACK_AB R113, R31, R26 ;  /* 0x0000001a1f71723e */ /* 0x000fe200000010ff */
[----:B------:R1:W-:Y:S01]  /*8e70*/  STS.128 [R117+0x20], R108 ;  /* 0x0000206c75007388 */ /* 0x0003e20000000c00 */
        /* <DEDUP_REMOVED lines=8> */
[----:B--2---:R-:W2:Y:S02]  /*8f00*/  FENCE.VIEW.ASYNC.S ;  /* 0x00000000000073c6 */ /* 0x004ea40000000000 */
[----:B--2---:R-:W-:Y:S06]  /*8f10*/  BAR.SYNC.DEFER_BLOCKING 0x1, 0x80 ;  /* 0x0042000000007b1d */ /* 0x004fec0000010000 */
[----:B------:R-:W-:Y:S05]  /*8f20*/  @P0 BRA `(.L_x_134) ;  /* 0x0000000000240947 */ /* 0x000fea0003800000 */
[----:B------:R-:W2:Y:S01]  /*8f30*/  LDCU.64 UR10, c[0x0][0x348] ;  /* 0x00006900ff0a77ac */ /* 0x000ea20008000a00 */
[----:B------:R-:W-:Y:S02]  /*8f40*/  UIADD3 UR9, UPT, UPT, UR49, 0x20, URZ ;  /* 0x0000002031097890 */ /* 0x000fe4000fffe0ff */
[----:B------:R-:W-:Y:S02]  /*8f50*/  UIADD3 UR8, UPT, UPT, UR47, 0x200, UR4 ;  /* 0x000002002f087890 */ /* 0x000fe4000fffe004 */
[----:B--2---:R-:W-:Y:S03]  /*8f60*/  UIADD3 UR6, UP0, UPT, UR10, 0xa80, URZ ;  /* 0x00000a800a067890 */ /* 0x004fe6000ff1e0ff */
[----:B------:R-:W-:Y:S01]  /*8f70*/  UMOV UR10, UR50 ;  /* 0x00000032000a7c82 */ /* 0x000fe20008000000 */
[----:B------:R-:W-:Y:S03]  /*8f80*/  UIADD3.X UR7, UPT, UPT, URZ, UR11, URZ, UP0, !UPT ;  /* 0x0000000bff077290 */ /* 0x000fe600087fe4ff */
[----:B------:R-:W-:Y:S06]  /*8f90*/  UMOV UR11, UR44 ;  /* 0x0000002c000b7c82 */ /* 0x000fec0008000000 */
[----:B------:R2:W-:Y:S02]  /*8fa0*/  UTMASTG.3D [UR8], [UR6] ;  /* 0x00000008060073b5 */ /* 0x0005e40008010000 */
[----:B--2---:R0:W-:Y:S02]  /*8fb0*/  UTMACMDFLUSH ;  /* 0x00000000000079b7 */ /* 0x0041e40000000000 */
.L_x_134:
[----:B------:R-:W-:Y:S05]  /*8fc0*/  BSYNC.RECONVERGENT B0 ;  /* 0x0000000000007941 */ /* 0x000fea0003800200 */
.L_x_133:
[----:B------:R-:W-:Y:S01]  /*8fd0*/  UIADD3 UR4, UPT, UPT, UR45, 0x1, URZ ;  /* 0x000000012d047890 */ /* 0x000fe2000fffe0ff */
[----:B------:R-:W-:Y:S03]  /*8fe0*/  BSSY.RECONVERGENT B0, `(.L_x_135) ;  /* 0x0000008000007945 */ /* 0x000fe60003800200 */
[----:B------:R-:W-:Y:S04]  /*8ff0*/  UISETP.NE.AND UP0, UPT, UR4, 0x3, UPT ;  /* 0x000000030400788c */ /* 0x000fe8000bf05270 */
[----:B------:R-:W-:Y:S02]  /*9000*/  UISETP.EQ.XOR UP1, UPT, UR43, 0x3, !UP0 ;  /* 0x000000032b00788c */ /* 0x000fe4000c722a70 */
[----:B------:R-:W-:Y:S02]  /*9010*/  USEL UR46, UR4, URZ, UP0 ;  /* 0x000000ff042e7287 */ /* 0x000fe40008000000 */
[----:B------:R-:W-:Y:S04]  /*9020*/  USEL UR5, URZ, 0x1, !UP1 ;  /* 0x00000001ff057887 */ /* 0x000fe8000c800000 */
[----:B------:R-:W-:Y:S01]  /*9030*/  ULOP3.LUT UR54, UR54, UR5, URZ, 0x3c, !UPT ;  /* 0x0000000536367292 */ /* 0x000fe2000f8e3cff */
[----:B------:R-:W-:Y:S11]  /*9040*/  @P0 BRA `(.L_x_136) ;  /* 0x0000000000040947 */ /* 0x000ff60003800000 */
[----:B------:R-:W-:Y:S04]  /*9050*/  DEPBAR.LE SB0, 0x1 ;  /* 0x000080400000791a */ /* 0x000fe80000000000 */
.L_x_136:
[----:B------:R-:W-:Y:S05]  /*9060*/  BSYNC.RECONVERGENT B0 ;  /* 0x0000000000007941 */ /* 0x000fea0003800200 */
.L_x_135:
[----:B------:R-:W-:Y:S01]  /*9070*/  BAR.SYNC.DEFER_BLOCKING 0x1, 0x80 ;  /* 0x0042000000007b1d */ /* 0x000fe20000010000 */
[----:B------:R-:W-:Y:S01]  /*9080*/  UISETP.NE.AND UP0, UPT, UR53, -0x2, UPT ;  /* 0xfffffffe3500788c */ /* 0x000fe2000bf05270 */
[----:B------:R-:W-:Y:S08]  /*9090*/  IADD3 R0, PT, PT, R36, 0x1, RZ ;  /* 0x0000000124007810 */ /* 0x000ff00007ffe0ff */
[----:B------:R-:W-:Y:S05]  /*90a0*/  BRA.U !UP0, `(.L_x_137) ;  /* 0x0000000108287547 */ /* 0x000fea000b800000 */
[----:B------:R-:W2:Y:S01]  /*90b0*/  S2R R2, SR_CgaCtaId ;  /* 0x0000000000027919 */ /* 0x000ea20000008800 */
[----:B------:R-:W-:Y:S01]  /*90c0*/  ISETP.NE.AND P0, PT, R103, RZ, PT ;  /* 0x000000ff6700720c */ /* 0x000fe20003f05270 */
[----:B------:R-:W-:Y:S01]  /*90d0*/  IMAD.U32 R3, RZ, RZ, UR52 ;  /* 0x00000034ff037e24 */ /* 0x000fe2000f8e00ff */
[----:B------:R-:W-:Y:S04]  /*90e0*/  UIADD3 UR4, UPT, UPT, UR52, 0x1, URZ ;  /* 0x0000000134047890 */ /* 0x000fe8000fffe0ff */
[----:B------:R-:W-:Y:S04]  /*90f0*/  UISETP.NE.AND UP0, UPT, UR4, 0x3, UPT ;  /* 0x000000030400788c */ /* 0x000fe8000bf05270 */
[----:B------:R-:W-:Y:S03]  /*9100*/  USEL UR52, UR4, URZ, UP0 ;  /* 0x000000ff04347287 */ /* 0x000fe60008000000 */
[----:B------:R-:W-:Y:S05]  /*9110*/  @P0 LEA R3, R3, UR47, 0x3 ;  /* 0x0000002f03030c11 */ /* 0x000fea000f8e18ff */
[----:B------:R-:W-:Y:S05]  /*9120*/  @P0 VIADD R3, R3, 0xa8 ;  /* 0x000000a803030836 */ /* 0x000fea0000000000 */
[----:B--2---:R-:W-:Y:S04]  /*9130*/  @P0 PRMT R2, R2, 0x654, R3 ;  /* 0x0000065402020816 */ /* 0x004fe80000000003 */
[----:B------:R2:W-:Y:S03]  /*9140*/  @P0 SYNCS.ARRIVE.TRANS64.RED.A1T0 RZ, [R2+URZ], RZ ;  /* 0x000000ff02ff09a7 */ /* 0x0005e600081004ff */
.L_x_137:
[----:B------:R-:W-:Y:S01]  /*9150*/  R2UR UR6, R102 ;  /* 0x00000000660672ca */ /* 0x000fe200000e0000 */
[----:B------:R-:W-:Y:S01]  /*9160*/  UIADD3 UR53, UPT, UPT, UR53, 0x2, URZ ;  /* 0x0000000235357890 */ /* 0x000fe2000fffe0ff */
[----:B------:R-:W-:Y:S01]  /*9170*/  R2UR UR5, R90 ;  /* 0x000000005a0572ca */ /* 0x000fe200000e0000 */
[----:B------:R-:W-:Y:S01]  /*9180*/  UMOV UR44, UR63 ;  /* 0x0000003f002c7c82 */ /* 0x000fe20008000000 */
[----:B------:R-:W-:Y:S02]  /*9190*/  R2UR UR4, R91 ;  /* 0x000000005b0472ca */ /* 0x000fe400000e0000 */
[----:B------:R-:W-:Y:S02]  /*91a0*/  ISETP.NE.AND P0, PT, R94, 0x2, PT ;  /* 0x000000025e00780c */ /* 0x000fe40003f05270 */
[----:B------:R-:W-:Y:S02]  /*91b0*/  ISETP.NE.AND P1, PT, R0, 0x2, PT ;  /* 0x000000020000780c */ /* 0x000fe40003f25270 */
[----:B--2---:R-:W-:Y:S02]  /*91c0*/  SEL R2, RZ, 0x1, P0 ;  /* 0x00000001ff027807 */ /* 0x004fe40000000000 */
[----:B------:R-:W-:Y:S01]  /*91d0*/  SEL R3, RZ, 0x1, P1 ;  /* 0x00000001ff037807 */ /* 0x000fe20000800000 */
[----:B------:R-:W-:Y:S01]  /*91e0*/  UISETP.NE.AND UP0, UPT, UR6, URZ, UPT ;  /* 0x000000ff0600728c */ /* 0x000fe2000bf05270 */
[----:B------:R-:W-:Y:S01]  /*91f0*/  LOP3.LUT R97, R97, R2, RZ, 0x3c, !PT ;  /* 0x0000000261617212 */ /* 0x000fe200078e3cff */
[----:B------:R-:W-:Y:S01]  /*9200*/  UIADD3 UR25, UPT, UPT, UR36, UR5, URZ ;  /* 0x0000000524197290 */ /* 0x000fe2000fffe0ff */
[----:B------:R-:W-:Y:S01]  /*9210*/  LOP3.LUT R98, R98, R3, RZ, 0x3c, !PT ;  /* 0x0000000362627212 */ /* 0x000fe200078e3cff */
[----:B------:R-:W-:Y:S01]  /*9220*/  UIADD3 UR27, UPT, UPT, UR37, UR4, URZ ;  /* 0x00000004251b7290 */ /* 0x000fe2000fffe0ff */
[----:B------:R-:W-:Y:S02]  /*9230*/  SEL R94, R94, RZ, P0 ;  /* 0x000000ff5e5e7207 */ /* 0x000fe40000000000 */
[----:B------:R-:W-:Y:S02]  /*9240*/  SEL R36, R0, RZ, P1 ;  /* 0x000000ff00247207 */ /* 0x000fe40000800000 */
[----:B------:R-:W-:Y:S07]  /*9250*/  BRA.U UP0, `(.L_x_138) ;  /* 0xffffffd500a47547 */ /* 0x000fee000b83ffff */
[----:B------:R-:W2:Y:S01]  /*9260*/  LDCU.64 UR4, c[0x0][0xc88] ;  /* 0x00019100ff0477ac */ /* 0x000ea20008000a00 */
[----:B------:R-:W3:Y:S01]  /*9270*/  LDCU.64 UR6, c[0x0][0xc90] ;  /* 0x00019200ff0677ac */ /* 0x000ee20008000a00 */
[----:B--2---:R-:W-:Y:S02]  /*9280*/  ISETP.NE.U32.AND P2, PT, RZ, UR4, PT ;  /* 0x00000004ff007c0c */ /* 0x004fe4000bf45070 */
[----:B---3--:R-:W-:Y:S02]  /*9290*/  ISETP.NE.U32.AND P1, PT, RZ, UR6, PT ;  /* 0x00000006ff007c0c */ /* 0x008fe4000bf25070 */
[----:B------:R-:W-:Y:S02]  /*92a0*/  ISETP.NE.AND.EX P2, PT, RZ, UR5, PT, P2 ;  /* 0x00000005ff007c0c */ /* 0x000fe4000bf45320 */
[----:B------:R-:W-:-:S13]  /*92b0*/  ISETP.NE.AND.EX P0, PT, RZ, UR7, PT, P1 ;  /* 0x00000007ff007c0c */ /* 0x000fda000bf05310 */
[----:B------:R-:W-:Y:S05]  /*92c0*/  @P2 BRA P0, `(.L_x_139) ;  /* 0x00000000003c2947 */ /* 0x000fea0000000000 */
[----:B------:R-:W-:-:S13]  /*92d0*/  ISETP.NE.AND.EX P1, PT, RZ, UR7, PT, P1 ;  /* 0x00000007ff007c0c */ /* 0x000fda000bf25310 */
[----:B------:R-:W-:Y:S05]  /*92e0*/  @P1 BRA `(.L_x_140) ;  /* 0x00000000000c1947 */ /* 0x000fea0003800000 */
[----:B------:R-:W-:-:S13]  /*92f0*/  FSETP.NEU.AND P0, PT, R41, RZ, PT ;  /* 0x000000ff2900720b */ /* 0x000fda0003f0d000 */
[----:B------:R-:W-:Y:S05]  /*9300*/  @!P0 EXIT ;  /* 0x000000000000894d */ /* 0x000fea0003800000 */
[----:B------:R-:W-:Y:S05]  /*9310*/  BRA `(.L_x_139) ;  /* 0x0000000000287947 */ /* 0x000fea0003800000 */
.L_x_140:
[----:B------:R-:W-:Y:S01]  /*9320*/  ISETP.NE.AND P0, PT, R93, RZ, PT ;  /* 0x000000ff5d00720c */ /* 0x000fe20003f05270 */
[----:B------:R-:W-:-:S12]  /*9330*/  BSSY.RECONVERGENT B0, `(.L_x_139) ;  /* 0x0000008000007945 */ /* 0x000fd80003800200 */
[----:B------:R-:W-:Y:S05]  /*9340*/  @P0 BRA `(.L_x_141) ;  /* 0x0000000000100947 */ /* 0x000fea0003800000 */
[----:B------:R-:W-:-:S04]  /*9350*/  ISETP.NE.U32.AND P0, PT, RZ, UR4, PT ;  /* 0x00000004ff007c0c */ /* 0x000fc8000bf05070 */
[----:B------:R-:W-:-:S13]  /*9360*/  ISETP.NE.AND.EX P0, PT, RZ, UR5, PT, P0 ;  /* 0x00000005ff007c0c */ /* 0x000fda000bf05300 */
[----:B------:R-:W-:Y:S05]  /*9370*/  @!P0 EXIT ;  /* 0x000000000000894d */ /* 0x000fea0003800000 */
[----:B------:R-:W-:Y:S05]  /*9380*/  BRA `(.L_x_142) ;  /* 0x0000000000087947 */ /* 0x000fea0003800000 */
.L_x_141:
[----:B------:R-:W-:-:S13]  /*9390*/  FSETP.NEU.AND P0, PT, R41, RZ, PT ;  /* 0x000000ff2900720b */ /* 0x000fda0003f0d000 */
[----:B------:R-:W-:Y:S05]  /*93a0*/  @!P0 EXIT ;  /* 0x000000000000894d */ /* 0x000fea0003800000 */
.L_x_142:
[----:B------:R-:W-:Y:S05]  /*93b0*/  BSYNC.RECONVERGENT B0 ;  /* 0x0000000000007941 */ /* 0x000fea0003800200 */
.L_x_139:
[----:B------:R-:W2:Y:S01]  /*93c0*/  S2UR UR7, SR_CgaCtaId ;  /* 0x00000000000779c3 */ /* 0x000ea20000008800 */
[----:B------:R-:W-:Y:S01]  /*93d0*/  ULEA UR6, UR52, UR47, 0x3 ;  /* 0x0000002f34067291 */ /* 0x000fe2000f8e18ff */
[----:B------:R-:W-:-:S04]  /*93e0*/  DEPBAR.LE SB0, 0x0 ;  /* 0x000080000000791a */ /* 0x000fc80000000000 */
[----:B------:R-:W-:-:S04]  /*93f0*/  UIADD3 UR6, UPT, UPT, UR6, 0xa8, URZ ;  /* 0x000000a806067890 */ /* 0x000fc8000fffe0ff */
[----:B--2---:R-:W-:-:S09]  /*9400*/  UPRMT UR6, UR7, 0x654, UR6 ;  /* 0x0000065407067896 */ /* 0x004fd20008000006 */
[----:B------:R-:W-:Y:S01]  /*9410*/  SYNCS.ARRIVE.TRANS64.RED.A1T0 RZ, [UR6], RZ ;  /* 0x000000ffffff79a7 */ /* 0x000fe20008100406 */
[----:B------:R-:W-:Y:S05]  /*9420*/  EXIT ;  /* 0x000000000000794d */ /* 0x000fea0003800000 */
.L_x_25:
[----:B--2---:R2:W3:Y:S02]  /*9430*/  SYNCS.PHASECHK.TRANS64.TRYWAIT P0, [R0+URZ+0x120], R3 ;  /* 0x00012003000075a7 */ /* 0x0044e400080011ff */
[----:B---3--:R-:W-:Y:S05]  /*9440*/  @!P0 NANOSLEEP.SYNCS 0x989680 ;  /* 0x009896800000895d */ /* 0x008fea0003900000 */
[----:B------:R-:W3:Y:S02]  /*9450*/  @!P0 SYNCS.PHASECHK.TRANS64 P0, [R0+URZ+0x120], R3 ;  /* 0x00012003000085a7 */ /* 0x000ee400080010ff */
[----:B---3--:R-:W-:Y:S05]  /*9460*/  @!P0 BRA `(.L_x_25) ;  /* 0xfffffffc00f08947 */ /* 0x008fea000383ffff */
[----:B------:R-:W-:Y:S05]  /*9470*/  BRA `(.L_x_143) ;  /* 0xffffff8800a47947 */ /* 0x000fea000383ffff */
.L_x_28:
[----:B--2---:R-:W-:-:S07]  /*9480*/  MOV R0, UR5 ;  /* 0x0000000500007c02 */ /* 0x004fce0008000f00 */
.L_x_144:
[----:B--2---:R2:W3:Y:S02]  /*9490*/  SYNCS.PHASECHK.TRANS64.TRYWAIT P0, [R0+URZ+0x48], R3 ;  /* 0x00004803000075a7 */ /* 0x0044e400080011ff */
[----:B---3--:R-:W-:Y:S05]  /*94a0*/  @!P0 NANOSLEEP.SYNCS 0x989680 ;  /* 0x009896800000895d */ /* 0x008fea0003900000 */
[----:B------:R-:W3:Y:S02]  /*94b0*/  @!P0 SYNCS.PHASECHK.TRANS64 P0, [R0+URZ+0x48], R3 ;  /* 0x00004803000085a7 */ /* 0x000ee400080010ff */
[----:B---3--:R-:W-:Y:S05]  /*94c0*/  @!P0 BRA `(.L_x_144) ;  /* 0xfffffffc00f08947 */ /* 0x008fea000383ffff */
[----:B------:R-:W-:Y:S05]  /*94d0*/  BRA `(.L_x_27) ;  /* 0xffffff8c000c7947 */ /* 0x000fea000383ffff */
.L_x_37:
[----:B-1----:R-:W-:-:S07]  /*94e0*/  MOV R0, UR6 ;  /* 0x0000000600007c02 */ /* 0x002fce0008000f00 */
.L_x_145:
[----:B-1----:R1:W2:Y:S02]  /*94f0*/  SYNCS.PHASECHK.TRANS64.TRYWAIT P0, [R0+URZ+0x48], R3 ;  /* 0x00004803000075a7 */ /* 0x0022a400080011ff */
[----:B--2---:R-:W-:Y:S05]  /*9500*/  @!P0 NANOSLEEP.SYNCS 0x989680 ;  /* 0x009896800000895d */ /* 0x004fea0003900000 */
[----:B------:R-:W2:Y:S02]  /*9510*/  @!P0 SYNCS.PHASECHK.TRANS64 P0, [R0+URZ+0x48], R3 ;  /* 0x00004803000085a7 */ /* 0x000ea400080010ff */
[----:B--2---:R-:W-:Y:S05]  /*9520*/  @!P0 BRA `(.L_x_145) ;  /* 0xfffffffc00f08947 */ /* 0x004fea000383ffff */
[----:B------:R-:W-:Y:S05]  /*9530*/  BRA `(.L_x_36) ;  /* 0xffffff90002c7947 */ /* 0x000fea000383ffff */
.L_x_44:
[----:B-1----:R1:W4:Y:S02]  /*9540*/  SYNCS.PHASECHK.TRANS64.TRYWAIT P0, [R3+URZ+0xd0], R0 ;  /* 0x0000d000030075a7 */ /* 0x00232400080011ff */
[----:B----4-:R-:W-:Y:S05]  /*9550*/  @!P0 NANOSLEEP.SYNCS 0x989680 ;  /* 0x009896800000895d */ /* 0x010fea0003900000 */
[----:B------:R-:W4:Y:S02]  /*9560*/  @!P0 SYNCS.PHASECHK.TRANS64 P0, [R3+URZ+0xd0], R0 ;  /* 0x0000d000030085a7 */ /* 0x000f2400080010ff */
[----:B----4-:R-:W-:Y:S05]  /*9570*/  @!P0 BRA `(.L_x_44) ;  /* 0xfffffffc00f08947 */ /* 0x010fea000383ffff */
[----:B------:R-:W-:Y:S05]  /*9580*/  BRA `(.L_x_146) ;  /* 0xffffff9400287947 */ /* 0x000fea000383ffff */
.L_x_48:
[----:B-1----:R-:W-:-:S07]  /*9590*/  MOV R0, UR4 ;  /* 0x0000000400007c02 */ /* 0x002fce0008000f00 */
.L_x_147:
[----:B-1----:R1:W2:Y:S02]  /*95a0*/  SYNCS.PHASECHK.TRANS64.TRYWAIT P0, [R0+URZ], R3 ;  /* 0x00000003000075a7 */ /* 0x0022a400080011ff */
[----:B--2---:R-:W-:Y:S05]  /*95b0*/  @!P0 NANOSLEEP.SYNCS 0x989680 ;  /* 0x009896800000895d */ /* 0x004fea0003900000 */
[----:B------:R-:W2:Y:S02]  /*95c0*/  @!P0 SYNCS.PHASECHK.TRANS64 P0, [R0+URZ], R3 ;  /* 0x00000003000085a7 */ /* 0x000ea400080010ff */
[----:B--2---:R-:W-:Y:S05]  /*95d0*/  @!P0 BRA `(.L_x_147) ;  /* 0xfffffffc00f08947 */ /* 0x004fea000383ffff */
[----:B------:R-:W-:Y:S05]  /*95e0*/  BRA `(.L_x_148) ;  /* 0xffffff9800d47947 */ /* 0x000fea000383ffff */
.L_x_49:
[----:B------:R-:W-:-:S07]  /*95f0*/  MOV R0, UR5 ;  /* 0x0000000500007c02 */ /* 0x000fce0008000f00 */
.L_x_149:
[----:B-1----:R1:W2:Y:S02]  /*9600*/  SYNCS.PHASECHK.TRANS64.TRYWAIT P0, [R0+URZ], R3 ;  /* 0x00000003000075a7 */ /* 0x0022a400080011ff */
[----:B--2---:R-:W-:Y:S05]  /*9610*/  @!P0 NANOSLEEP.SYNCS 0x989680 ;  /* 0x009896800000895d */ /* 0x004fea0003900000 */
[----:B------:R-:W2:Y:S02]  /*9620*/  @!P0 SYNCS.PHASECHK.TRANS64 P0, [R0+URZ], R3 ;  /* 0x00000003000085a7 */ /* 0x000ea400080010ff */
[----:B--2---:R-:W-:Y:S05]  /*9630*/  @!P0 BRA `(.L_x_149) ;  /* 0xfffffffc00f08947 */ /* 0x004fea000383ffff */
[----:B------:R-:W-:Y:S05]  /*9640*/  BRA `(.L_x_150) ;  /* 0xffffff9800e07947 */ /* 0x000fea000383ffff */
.L_x_50:
[----:B------:R-:W-:-:S07]  /*9650*/  MOV R0, UR5 ;  /* 0x0000000500007c02 */ /* 0x000fce0008000f00 */
.L_x_151:
[----:B-1----:R1:W2:Y:S02]  /*9660*/  SYNCS.PHASECHK.TRANS64.TRYWAIT P0, [R0+URZ], R3 ;  /* 0x00000003000075a7 */ /* 0x0022a400080011ff */
[----:B--2---:R-:W-:Y:S05]  /*9670*/  @!P0 NANOSLEEP.SYNCS 0x989680 ;  /* 0x009896800000895d */ /* 0x004fea0003900000 */
[----:B------:R-:W2:Y:S02]  /*9680*/  @!P0 SYNCS.PHASECHK.TRANS64 P0, [R0+URZ], R3 ;  /* 0x00000003000085a7 */ /* 0x000ea400080010ff */
[----:B--2---:R-:W-:Y:S05]  /*9690*/  @!P0 BRA `(.L_x_151) ;  /* 0xfffffffc00f08947 */ /* 0x004fea000383ffff */
[----:B------:R-:W-:Y:S05]  /*96a0*/  BRA `(.L_x_152) ;  /* 0xffffff9800ec7947 */ /* 0x000fea000383ffff */
.L_x_51:
[----:B------:R-:W-:-:S07]  /*96b0*/  MOV R0, UR5 ;  /* 0x0000000500007c02 */ /* 0x000fce0008000f00 */
.L_x_153:
[----:B-1----:R1:W2:Y:S02]  /*96c0*/  SYNCS.PHASECHK.TRANS64.TRYWAIT P0, [R0+URZ], R3 ;  /* 0x00000003000075a7 */ /* 0x0022a400080011ff */
[----:B--2---:R-:W-:Y:S05]  /*96d0*/  @!P0 NANOSLEEP.SYNCS 0x989680 ;  /* 0x009896800000895d */ /* 0x004fea0003900000 */
[----:B------:R-:W2:Y:S02]  /*96e0*/  @!P0 SYNCS.PHASECHK.TRANS64 P0, [R0+URZ], R3 ;  /* 0x00000003000085a7 */ /* 0x000ea400080010ff */
[----:B--2---:R-:W-:Y:S05]  /*96f0*/  @!P0 BRA `(.L_x_153) ;  /* 0xfffffffc00f08947 */ /* 0x004fea000383ffff */
[----:B------:R-:W-:Y:S05]  /*9700*/  BRA `(.L_x_154) ;  /* 0xffffff9800f87947 */ /* 0x000fea000383ffff */
.L_x_52:
[----:B------:R-:W-:-:S07]  /*9710*/  MOV R0, UR5 ;  /* 0x0000000500007c02 */ /* 0x000fce0008000f00 */
.L_x_155:
[----:B-1----:R1:W2:Y:S02]  /*9720*/  SYNCS.PHASECHK.TRANS64.TRYWAIT P0, [R0+URZ], R3 ;  /* 0x00000003000075a7 */ /* 0x0022a400080011ff */
[----:B--2---:R-:W-:Y:S05]  /*9730*/  @!P0 NANOSLEEP.SYNCS 0x989680 ;  /* 0x009896800000895d */ /* 0x004fea0003900000 */
[----:B------:R-:W2:Y:S02]  /*9740*/  @!P0 SYNCS.PHASECHK.TRANS64 P0, [R0+URZ], R3 ;  /* 0x00000003000085a7 */ /* 0x000ea400080010ff */
[----:B--2---:R-:W-:Y:S05]  /*9750*/  @!P0 BRA `(.L_x_155) ;  /* 0xfffffffc00f08947 */ /* 0x004fea000383ffff */
[----:B------:R-:W-:Y:S05]  /*9760*/  BRA `(.L_x_156) ;  /* 0xffffff9c00047947 */ /* 0x000fea000383ffff */
.L_x_53:
[----:B------:R-:W-:-:S07]  /*9770*/  MOV R0, UR5 ;  /* 0x0000000500007c02 */ /* 0x000fce0008000f00 */
.L_x_157:
[----:B-1----:R1:W2:Y:S02]  /*9780*/  SYNCS.PHASECHK.TRANS64.TRYWAIT P0, [R0+URZ], R3 ;  /* 0x00000003000075a7 */ /* 0x0022a400080011ff */
[----:B--2---:R-:W-:Y:S05]  /*9790*/  @!P0 NANOSLEEP.SYNCS 0x989680 ;  /* 0x009896800000895d */ /* 0x004fea0003900000 */
[----:B------:R-:W2:Y:S02]  /*97a0*/  @!P0 SYNCS.PHASECHK.TRANS64 P0, [R0+URZ], R3 ;  /* 0x00000003000085a7 */ /* 0x000ea400080010ff */
[----:B--2---:R-:W-:Y:S05]  /*97b0*/  @!P0 BRA `(.L_x_157) ;  /* 0xfffffffc00f08947 */ /* 0x004fea000383ffff */
[----:B------:R-:W-:Y:S05]  /*97c0*/  BRA `(.L_x_158) ;  /* 0xffffff9c00107947 */ /* 0x000fea000383ffff */
.L_x_54:
[----:B------:R-:W-:-:S07]  /*97d0*/  MOV R0, UR5 ;  /* 0x0000000500007c02 */ /* 0x000fce0008000f00 */
.L_x_159:
[----:B-1----:R1:W2:Y:S02]  /*97e0*/  SYNCS.PHASECHK.TRANS64.TRYWAIT P0, [R0+URZ], R3 ;  /* 0x00000003000075a7 */ /* 0x0022a400080011ff */
[----:B--2---:R-:W-:Y:S05]  /*97f0*/  @!P0 NANOSLEEP.SYNCS 0x989680 ;  /* 0x009896800000895d */ /* 0x004fea0003900000 */
[----:B------:R-:W2:Y:S02]  /*9800*/  @!P0 SYNCS.PHASECHK.TRANS64 P0, [R0+URZ], R3 ;  /* 0x00000003000085a7 */ /* 0x000ea400080010ff */
[----:B--2---:R-:W-:Y:S05]  /*9810*/  @!P0 BRA `(.L_x_159) ;  /* 0xfffffffc00f08947 */ /* 0x004fea000383ffff */
[----:B------:R-:W-:Y:S05]  /*9820*/  BRA `(.L_x_160) ;  /* 0xffffff9c001c7947 */ /* 0x000fea000383ffff */
.L_x_55:
[----:B------:R-:W-:-:S07]  /*9830*/  MOV R0, UR5 ;  /* 0x0000000500007c02 */ /* 0x000fce0008000f00 */
.L_x_161:
[----:B-1----:R1:W2:Y:S02]  /*9840*/  SYNCS.PHASECHK.TRANS64.TRYWAIT P0, [R0+URZ], R3 ;  /* 0x00000003000075a7 */ /* 0x0022a400080011ff */
[----:B--2---:R-:W-:Y:S05]  /*9850*/  @!P0 NANOSLEEP.SYNCS 0x989680 ;  /* 0x009896800000895d */ /* 0x004fea0003900000 */
[----:B------:R-:W2:Y:S02]  /*9860*/  @!P0 SYNCS.PHASECHK.TRANS64 P0, [R0+URZ], R3 ;  /* 0x00000003000085a7 */ /* 0x000ea400080010ff */
[----:B--2---:R-:W-:Y:S05]  /*9870*/  @!P0 BRA `(.L_x_161) ;  /* 0xfffffffc00f08947 */ /* 0x004fea000383ffff */
[----:B------:R-:W-:Y:S05]  /*9880*/  BRA `(.L_x_162) ;  /* 0xffffff9c00287947 */ /* 0x000fea000383ffff */
.L_x_58:
[----:B-1----:R1:W2:Y:S02]  /*9890*/  SYNCS.PHASECHK.TRANS64.TRYWAIT P0, [R2+URZ+0x110], R5 ;  /* 0x00011005020075a7 */ /* 0x0022a400080011ff */
[----:B--2---:R-:W-:Y:S05]  /*98a0*/  @!P0 NANOSLEEP.SYNCS 0x989680 ;  /* 0x009896800000895d */ /* 0x004fea0003900000 */
[----:B------:R-:W2:Y:S02]  /*98b0*/  @!P0 SYNCS.PHASECHK.TRANS64 P0, [R2+URZ+0x110], R5 ;  /* 0x00011005020085a7 */ /* 0x000ea400080010ff */
[----:B--2---:R-:W-:Y:S05]  /*98c0*/  @!P0 BRA `(.L_x_58) ;  /* 0xfffffffc00f08947 */ /* 0x004fea000383ffff */
[----:B------:R-:W-:Y:S05]  /*98d0*/  BRA `(.L_x_163) ;  /* 0xffffff9c008c7947 */ /* 0x000fea000383ffff */
.L_x_59:
[----:B------:R-:W-:-:S07]  /*98e0*/  MOV R2, UR4 ;  /* 0x0000000400027c02 */ /* 0x000fce0008000f00 */
.L_x_164:
[----:B-1----:R1:W2:Y:S02]  /*98f0*/  SYNCS.PHASECHK.TRANS64.TRYWAIT P0, [R2+URZ+0xe0], R5 ;  /* 0x0000e005020075a7 */ /* 0x0022a400080011ff */
[----:B--2---:R-:W-:Y:S05]  /*9900*/  @!P0 NANOSLEEP.SYNCS 0x989680 ;  /* 0x009896800000895d */ /* 0x004fea0003900000 */
[----:B------:R-:W2:Y:S02]  /*9910*/  @!P0 SYNCS.PHASECHK.TRANS64 P0, [R2+URZ+0xe0], R5 ;  /* 0x0000e005020085a7 */ /* 0x000ea400080010ff */
[----:B--2---:R-:W-:Y:S05]  /*9920*/  @!P0 BRA `(.L_x_164) ;  /* 0xfffffffc00f08947 */ /* 0x004fea000383ffff */
[----:B------:R-:W-:Y:S05]  /*9930*/  BRA `(.L_x_165) ;  /* 0xffffff9c009c7947 */ /* 0x000fea000383ffff */
.L_x_60:
[----:B-1----:R1:W2:Y:S02]  /*9940*/  SYNCS.PHASECHK.TRANS64.TRYWAIT P1, [R2+URZ+0xd0], R5 ;  /* 0x0000d005020075a7 */ /* 0x0022a400080211ff */
[----:B--2---:R-:W-:Y:S05]  /*9950*/  @!P1 NANOSLEEP.SYNCS 0x989680 ;  /* 0x009896800000995d */ /* 0x004fea0003900000 */
[----:B------:R-:W2:Y:S02]  /*9960*/  @!P1 SYNCS.PHASECHK.TRANS64 P1, [R2+URZ+0xd0], R5 ;  /* 0x0000d005020095a7 */ /* 0x000ea400080210ff */
[----:B--2---:R-:W-:Y:S05]  /*9970*/  @!P1 BRA `(.L_x_60) ;  /* 0xfffffffc00f09947 */ /* 0x004fea000383ffff */
[----:B------:R-:W-:Y:S05]  /*9980*/  BRA `(.L_x_166) ;  /* 0xffffff9c00cc7947 */ /* 0x000fea000383ffff */
.L_x_63:
[----:B------:R-:W-:-:S07]  /*9990*/  MOV R0, UR4 ;  /* 0x0000000400007c02 */ /* 0x000fce0008000f00 */
.L_x_167:
[----:B-1----:R1:W2:Y:S02]  /*99a0*/  SYNCS.PHASECHK.TRANS64.TRYWAIT P0, [R0+URZ+0xe0], R3 ;  /* 0x0000e003000075a7 */ /* 0x0022a400080011ff */
[----:B--2---:R-:W-:Y:S05]  /*99b0*/  @!P0 NANOSLEEP.SYNCS 0x989680 ;  /* 0x009896800000895d */ /* 0x004fea0003900000 */
[----:B------:R-:W2:Y:S02]  /*99c0*/  @!P0 SYNCS.PHASECHK.TRANS64 P0, [R0+URZ+0xe0], R3 ;  /* 0x0000e003000085a7 */ /* 0x000ea400080010ff */
[----:B--2---:R-:W-:Y:S05]  /*99d0*/  @!P0 BRA `(.L_x_167) ;  /* 0xfffffffc00f08947 */ /* 0x004fea000383ffff */
[----:B------:R-:W-:Y:S05]  /*99e0*/  BRA `(.L_x_62) ;  /* 0xffffffa000207947 */ /* 0x000fea000383ffff */
.L_x_72:
[----:B-1----:R-:W-:-:S04]  /*99f0*/  MOV R0, UR5 ;  /* 0x0000000500007c02 */ /* 0x002fc80008000f00 */
[----:B------:R1:W2:Y:S03]  /*9a00*/  SYNCS.PHASECHK.TRANS64.TRYWAIT P0, [R0+URZ+0x8], R7 ;  /* 0x00000807000075a7 */ /* 0x0002a600080011ff */
[----:B--2---:R-:W-:Y:S05]  /*9a10*/  @!P0 NANOSLEEP.SYNCS 0x989680 ;  /* 0x009896800000895d */ /* 0x004fea0003900000 */
[----:B------:R-:W2:Y:S02]  /*9a20*/  @!P0 SYNCS.PHASECHK.TRANS64 P0, [R0+URZ+0x8], R7 ;  /* 0x00000807000085a7 */ /* 0x000ea400080010ff */
[----:B--2---:R-:W-:Y:S05]  /*9a30*/  @!P0 BRA `(.L_x_72) ;  /* 0xfffffffc00ec8947 */ /* 0x004fea000383ffff */
[----:B------:R-:W-:Y:S05]  /*9a40*/  BRA `(.L_x_71) ;  /* 0xffffffa000d87947 */ /* 0x000fea000383ffff */
.L_x_74:
[----:B------:R-:W-:Y:S01]  /*9a50*/  BSSY B0, `(.L_x_168) ;  /* 0x0000006000007945 */ /* 0x000fe20003800000 */
[----:B------:R-:W-:-:S07]  /*9a60*/  MOV R15, 0xffffffff ;  /* 0xffffffff000f7802 */ /* 0x000fce0000000f00 */
[----:B-1---5:R-:W-:Y:S05]  /*9a70*/  WARPSYNC.COLLECTIVE R15, `(.L_x_169) ;  /* 0x000000000f0c7348 */ /* 0x022fea0003c00000 */
[----:B------:R-:W-:Y:S02]  /*9a80*/  ELECT P6, UR79, PT ;  /* 0x00000000004f782f */ /* 0x000fe400038c0000 */
[----:B------:R-:W-:Y:S01]  /*9a90*/  MOV R14, UR79 ;  /* 0x0000004f000e7c02 */ /* 0x000fe20008000f00 */
[----:B-1---5:R-:W-:Y:S10]  /*9aa0*/  ENDCOLLECTIVE ;  /* 0x000000000000791b */ /* 0x022ff40003800000 */
.L_x_169:
[----:B------:R-:W-:Y:S05]  /*9ab0*/  BSYNC B0 ;  /* 0x0000000000007941 */ /* 0x000fea0003800000 */
.L_x_168:
[----:B------:R-:W-:Y:S01]  /*9ac0*/  PLOP3.LUT P0, PT, P6, PT, PT, 0x80, 0x8 ;  /* 0x000000000008781c */ /* 0x000fe2000370f070 */
[----:B------:R-:W-:-:S12]  /*9ad0*/  BRA `(.L_x_170) ;  /* 0xffffffa400047947 */ /* 0x000fd8000383ffff */
.L_x_76:
[----:B-1----:R-:W-:-:S04]  /*9ae0*/  MOV R0, UR5 ;  /* 0x0000000500007c02 */ /* 0x002fc80008000f00 */
[----:B------:R1:W2:Y:S03]  /*9af0*/  SYNCS.PHASECHK.TRANS64.TRYWAIT P0, [R0+URZ+0x8], R5 ;  /* 0x00000805000075a7 */ /* 0x0002a600080011ff */
[----:B--2---:R-:W-:Y:S05]  /*9b00*/  @!P0 NANOSLEEP.SYNCS 0x989680 ;  /* 0x009896800000895d */ /* 0x004fea0003900000 */
[----:B------:R-:W2:Y:S02]  /*9b10*/  @!P0 SYNCS.PHASECHK.TRANS64 P0, [R0+URZ+0x8], R5 ;  /* 0x00000805000085a7 */ /* 0x000ea400080010ff */
[----:B--2---:R-:W-:Y:S05]  /*9b20*/  @!P0 BRA `(.L_x_76) ;  /* 0xfffffffc00ec8947 */ /* 0x004fea000383ffff */
[----:B------:R-:W-:Y:S05]  /*9b30*/  BRA `(.L_x_75) ;  /* 0xffffffa400087947 */ /* 0x000fea000383ffff */
.L_x_77:
[----:B-1----:R1:W2:Y:S02]  /*9b40*/  SYNCS.PHASECHK.TRANS64.TRYWAIT P0, [R2+URZ+0xd0], R5 ;  /* 0x0000d005020075a7 */ /* 0x0022a400080011ff */
[----:B--2---:R-:W-:Y:S05]  /*9b50*/  @!P0 NANOSLEEP.SYNCS 0x989680 ;  /* 0x009896800000895d */ /* 0x004fea0003900000 */
[----:B------:R-:W2:Y:S02]  /*9b60*/  @!P0 SYNCS.PHASECHK.TRANS64 P0, [R2+URZ+0xd0], R5 ;  /* 0x0000d005020085a7 */ /* 0x000ea400080010ff */
[----:B--2---:R-:W-:Y:S05]  /*9b70*/  @!P0 BRA `(.L_x_77) ;  /* 0xfffffffc00f08947 */ /* 0x004fea000383ffff */
[----:B------:R-:W-:Y:S05]  /*9b80*/  BRA `(.L_x_171) ;  /* 0xffffffa800487947 */ /* 0x000fea000383ffff */
.L_x_81:
[----:B------:R-:W-:-:S07]  /*9b90*/  MOV R0, UR57 ;  /* 0x0000003900007c02 */ /* 0x000fce0008000f00 */
.L_x_172:
[----:B-1----:R1:W2:Y:S02]  /*9ba0*/  SYNCS.PHASECHK.TRANS64.TRYWAIT P0, [R0+URZ+0x100], R5 ;  /* 0x00010005000075a7 */ /* 0x0022a400080011ff */
[----:B--2---:R-:W-:Y:S05]  /*9bb0*/  @!P0 NANOSLEEP.SYNCS 0x989680 ;  /* 0x009896800000895d */ /* 0x004fea0003900000 */
[----:B------:R-:W2:Y:S02]  /*9bc0*/  @!P0 SYNCS.PHASECHK.TRANS64 P0, [R0+URZ+0x100], R5 ;  /* 0x00010005000085a7 */ /* 0x000ea400080010ff */
[----:B--2---:R-:W-:Y:S05]  /*9bd0*/  @!P0 BRA `(.L_x_172) ;  /* 0xfffffffc00f08947 */ /* 0x004fea000383ffff */
[----:B------:R-:W-:Y:S05]  /*9be0*/  BRA `(.L_x_173) ;  /* 0xffffffac00e07947 */ /* 0x000fea000383ffff */
.L_x_84:
[----:B------:R-:W-:Y:S07]  /*9bf0*/  MOV R0, UR7 ;  /* 0x0000000700007c02 */ /* 0x000fee0008000f00 */
.L_x_174:
[----:B-1----:R1:W2:Y:S02]  /*9c00*/  SYNCS.PHASECHK.TRANS64.TRYWAIT P0, [R0+URZ], R5 ;  /* 0x00000005000075a7 */ /* 0x0022a400080011ff */
[----:B--2---:R-:W-:Y:S05]  /*9c10*/  @!P0 NANOSLEEP.SYNCS 0x989680 ;  /* 0x009896800000895d */ /* 0x004fea0003900000 */
[----:B------:R-:W2:Y:S02]  /*9c20*/  @!P0 SYNCS.PHASECHK.TRANS64 P0, [R0+URZ], R5 ;  /* 0x00000005000085a7 */ /* 0x000ea400080010ff */
[----:B--2---:R-:W-:Y:S05]  /*9c30*/  @!P0 BRA `(.L_x_174) ;  /* 0xfffffffc00f08947 */ /* 0x004fea000383ffff */
[----:B------:R-:W-:Y:S05]  /*9c40*/  BRA `(.L_x_83) ;  /* 0xffffffb000407947 */ /* 0x000fea000383ffff */
.L_x_88:
[----:B-1----:R-:W-:-:S07]  /*9c50*/  MOV R0, UR4 ;  /* 0x0000000400007c02 */ /* 0x002fce0008000f00 */
.L_x_175:
[----:B-1----:R1:W2:Y:S02]  /*9c60*/  SYNCS.PHASECHK.TRANS64.TRYWAIT P0, [R0+URZ], R3 ;  /* 0x00000003000075a7 */ /* 0x0022a400080011ff */
[----:B--2---:R-:W-:Y:S05]  /*9c70*/  @!P0 NANOSLEEP.SYNCS 0x989680 ;  /* 0x009896800000895d */ /* 0x004fea0003900000 */
[----:B------:R-:W2:Y:S02]  /*9c80*/  @!P0 SYNCS.PHASECHK.TRANS64 P0, [R0+URZ], R3 ;  /* 0x00000003000085a7 */ /* 0x000ea400080010ff */
[----:B--2---:R-:W-:Y:S05]  /*9c90*/  @!P0 BRA `(.L_x_175) ;  /* 0xfffffffc00f08947 */ /* 0x004fea000383ffff */
[----:B------:R-:W-:Y:S05]  /*9ca0*/  BRA `(.L_x_176) ;  /* 0xffffffb400587947 */ /* 0x000fea000383ffff */
.L_x_91:
[----:B------:R-:W-:-:S07]  /*9cb0*/  MOV R0, UR31 ;  /* 0x0000001f00007c02 */ /* 0x000fce0008000f00 */
.L_x_177:
[----:B-1----:R1:W2:Y:S02]  /*9cc0*/  SYNCS.PHASECHK.TRANS64.TRYWAIT P1, [R0+URZ+0x130], R3 ;  /* 0x00013003000075a7 */ /* 0x0022a400080211ff */
[----:B--2---:R-:W-:Y:S05]  /*9cd0*/  @!P1 NANOSLEEP.SYNCS 0x989680 ;  /* 0x009896800000995d */ /* 0x004fea0003900000 */
[----:B------:R-:W2:Y:S02]  /*9ce0*/  @!P1 SYNCS.PHASECHK.TRANS64 P1, [R0+URZ+0x130], R3 ;  /* 0x00013003000095a7 */ /* 0x000ea400080210ff */
[----:B--2---:R-:W-:Y:S05]  /*9cf0*/  @!P1 BRA `(.L_x_177) ;  /* 0xfffffffc00f09947 */ /* 0x004fea000383ffff */
[----:B------:R-:W-:Y:S05]  /*9d00*/  BRA `(.L_x_178) ;  /* 0xffffffb400a47947 */ /* 0x000fea000383ffff */
.L_x_96:
[----:B--2---:R2:W4:Y:S02]  /*9d10*/  SYNCS.PHASECHK.TRANS64.TRYWAIT P0, [R12+URZ+0xd0], R9 ;  /* 0x0000d0090c0075a7 */ /* 0x00452400080011ff */
[----:B----4-:R-:W-:Y:S05]  /*9d20*/  @!P0 NANOSLEEP.SYNCS 0x989680 ;  /* 0x009896800000895d */ /* 0x010fea0003900000 */
[----:B------:R-:W4:Y:S02]  /*9d30*/  @!P0 SYNCS.PHASECHK.TRANS64 P0, [R12+URZ+0xd0], R9 ;  /* 0x0000d0090c0085a7 */ /* 0x000f2400080010ff */
[----:B----4-:R-:W-:Y:S05]  /*9d40*/  @!P0 BRA `(.L_x_96) ;  /* 0xfffffffc00f08947 */ /* 0x010fea000383ffff */
[----:B------:R-:W-:Y:S05]  /*9d50*/  BRA `(.L_x_179) ;  /* 0xffffffb800c07947 */ /* 0x000fea000383ffff */
.L_x_99:
[----:B------:R-:W-:Y:S07]  /*9d60*/  MOV R0, UR24 ;  /* 0x0000001800007c02 */ /* 0x000fee0008000f00 */
.L_x_180:
[----:B--2---:R2:W3:Y:S02]  /*9d70*/  SYNCS.PHASECHK.TRANS64.TRYWAIT P2, [R0+URZ+0xc8], R9 ;  /* 0x0000c809000075a7 */ /* 0x0044e400080411ff */
[----:B---3--:R-:W-:Y:S05]  /*9d80*/  @!P2 NANOSLEEP.SYNCS 0x989680 ;  /* 0x009896800000a95d */ /* 0x008fea0003900000 */
[----:B------:R-:W3:Y:S02]  /*9d90*/  @!P2 SYNCS.PHASECHK.TRANS64 P2, [R0+URZ+0xc8], R9 ;  /* 0x0000c8090000a5a7 */ /* 0x000ee400080410ff */
[----:B---3--:R-:W-:Y:S05]  /*9da0*/  @!P2 BRA `(.L_x_180) ;  /* 0xfffffffc00f0a947 */ /* 0x008fea000383ffff */
[----:B------:R-:W-:Y:S05]  /*9db0*/  BRA `(.L_x_98) ;  /* 0xffffffc000247947 */ /* 0x000fea000383ffff */
.L_x_102:
[----:B------:R-:W-:Y:S07]  /*9dc0*/  MOV R0, UR4 ;  /* 0x0000000400007c02 */ /* 0x000fee0008000f00 */
.L_x_181:
[----:B--2---:R2:W3:Y:S02]  /*9dd0*/  SYNCS.PHASECHK.TRANS64.TRYWAIT P0, [R0+URZ+0xa8], R9 ;  /* 0x0000a809000075a7 */ /* 0x0044e400080011ff */
[----:B---3--:R-:W-:Y:S05]  /*9de0*/  @!P0 NANOSLEEP.SYNCS 0x989680 ;  /* 0x009896800000895d */ /* 0x008fea0003900000 */
[----:B------:R-:W3:Y:S02]  /*9df0*/  @!P0 SYNCS.PHASECHK.TRANS64 P0, [R0+URZ+0xa8], R9 ;  /* 0x0000a809000085a7 */ /* 0x000ee400080010ff */
[----:B---3--:R-:W-:Y:S05]  /*9e00*/  @!P0 BRA `(.L_x_181) ;  /* 0xfffffffc00f08947 */ /* 0x008fea000383ffff */
[----:B------:R-:W-:Y:S05]  /*9e10*/  BRA `(.L_x_182) ;  /* 0xffffffc000847947 */ /* 0x000fea000383ffff */
.L_x_103:
[----:B------:R-:W-:Y:S07]  /*9e20*/  MOV R9, UR5 ;  /* 0x0000000500097c02 */ /* 0x000fee0008000f00 */
.L_x_183:
[----:B--2---:R2:W3:Y:S02]  /*9e30*/  SYNCS.PHASECHK.TRANS64.TRYWAIT P0, [R9+URZ+0xa8], R0 ;  /* 0x0000a800090075a7 */ /* 0x0044e400080011ff */
[----:B---3--:R-:W-:Y:S05]  /*9e40*/  @!P0 NANOSLEEP.SYNCS 0x989680 ;  /* 0x009896800000895d */ /* 0x008fea0003900000 */
[----:B------:R-:W3:Y:S02]  /*9e50*/  @!P0 SYNCS.PHASECHK.TRANS64 P0, [R9+URZ+0xa8], R0 ;  /* 0x0000a800090085a7 */ /* 0x000ee400080010ff */
[----:B---3--:R-:W-:Y:S05]  /*9e60*/  @!P0 BRA `(.L_x_183) ;  /* 0xfffffffc00f08947 */ /* 0x008fea000383ffff */
[----:B------:R-:W-:Y:S05]  /*9e70*/  BRA `(.L_x_184) ;  /* 0xffffffc000e47947 */ /* 0x000fea000383ffff */
.L_x_105:
[----:B------:R-:W-:-:S07]  /*9e80*/  MOV R0, UR4 ;  /* 0x0000000400007c02 */ /* 0x000fce0008000f00 */
.L_x_185:
[----:B--2---:R2:W3:Y:S02]  /*9e90*/  SYNCS.PHASECHK.TRANS64.TRYWAIT P0, [R0+URZ], R3 ;  /* 0x00000003000075a7 */ /* 0x0044e400080011ff */
[----:B---3--:R-:W-:Y:S05]  /*9ea0*/  @!P0 NANOSLEEP.SYNCS 0x989680 ;  /* 0x009896800000895d */ /* 0x008fea0003900000 */
[----:B------:R-:W3:Y:S02]  /*9eb0*/  @!P0 SYNCS.PHASECHK.TRANS64 P0, [R0+URZ], R3 ;  /* 0x00000003000085a7 */ /* 0x000ee400080010ff */
[----:B---3--:R-:W-:Y:S05]  /*9ec0*/  @!P0 BRA `(.L_x_185) ;  /* 0xfffffffc00f08947 */ /* 0x008fea000383ffff */
[----:B------:R-:W-:Y:S05]  /*9ed0*/  BRA `(.L_x_186) ;  /* 0xffffffc400787947 */ /* 0x000fea000383ffff */
.L_x_106:
[----:B------:R-:W-:-:S07]  /*9ee0*/  MOV R0, UR5 ;  /* 0x0000000500007c02 */ /* 0x000fce0008000f00 */
.L_x_187:
[----:B--2---:R2:W3:Y:S02]  /*9ef0*/  SYNCS.PHASECHK.TRANS64.TRYWAIT P0, [R0+URZ], R3 ;  /* 0x00000003000075a7 */ /* 0x0044e400080011ff */
[----:B---3--:R-:W-:Y:S05]  /*9f00*/  @!P0 NANOSLEEP.SYNCS 0x989680 ;  /* 0x009896800000895d */ /* 0x008fea0003900000 */
[----:B------:R-:W3:Y:S02]  /*9f10*/  @!P0 SYNCS.PHASECHK.TRANS64 P0, [R0+URZ], R3 ;  /* 0x00000003000085a7 */ /* 0x000ee400080010ff */
[----:B---3--:R-:W-:Y:S05]  /*9f20*/  @!P0 BRA `(.L_x_187) ;  /* 0xfffffffc00f08947 */ /* 0x008fea000383ffff */
[----:B------:R-:W-:Y:S05]  /*9f30*/  BRA `(.L_x_188) ;  /* 0xffffffc400847947 */ /* 0x000fea000383ffff */
.L_x_108:
[----:B--2---:R2:W3:Y:S02]  /*9f40*/  SYNCS.PHASECHK.TRANS64.TRYWAIT P0, [R3+URZ+0xd0], R0 ;  /* 0x0000d000030075a7 */ /* 0x0044e400080011ff */
[----:B---3--:R-:W-:Y:S05]  /*9f50*/  @!P0 NANOSLEEP.SYNCS 0x989680 ;  /* 0x009896800000895d */ /* 0x008fea0003900000 */
[----:B------:R-:W3:Y:S02]  /*9f60*/  @!P0 SYNCS.PHASECHK.TRANS64 P0, [R3+URZ+0xd0], R0 ;  /* 0x0000d000030085a7 */ /* 0x000ee400080010ff */
[----:B---3--:R-:W-:Y:S05]  /*9f70*/  @!P0 BRA `(.L_x_108) ;  /* 0xfffffffc00f08947 */ /* 0x008fea000383ffff */
[----:B------:R-:W-:Y:S05]  /*9f80*/  BRA `(.L_x_189) ;  /* 0xffffffc8006c7947 */ /* 0x000fea000383ffff */
.L_x_118:
[----:B-1----:R1:W2:Y:S02]  /*9f90*/  SYNCS.PHASECHK.TRANS64.TRYWAIT P0, [R0+URZ+0x90], R5 ;  /* 0x00009005000075a7 */ /* 0x0022a400080011ff */
[----:B--2---:R-:W-:Y:S05]  /*9fa0*/  @!P0 NANOSLEEP.SYNCS 0x989680 ;  /* 0x009896800000895d */ /* 0x004fea0003900000 */
[----:B------:R-:W2:Y:S02]  /*9fb0*/  @!P0 SYNCS.PHASECHK.TRANS64 P0, [R0+URZ+0x90], R5 ;  /* 0x00009005000085a7 */ /* 0x000ea400080010ff */
[----:B--2---:R-:W-:Y:S05]  /*9fc0*/  @!P0 BRA `(.L_x_118) ;  /* 0xfffffffc00f08947 */ /* 0x004fea000383ffff */
[----:B------:R-:W-:Y:S05]  /*9fd0*/  BRA `(.L_x_117) ;  /* 0xffffffd400e87947 */ /* 0x000fea000383ffff */
.L_x_120:
[----:B-1----:R1:W3:Y:S02]  /*9fe0*/  SYNCS.PHASECHK.TRANS64.TRYWAIT P1, [R92+URZ+0xf0], R3 ;  /* 0x0000f0035c0075a7 */ /* 0x0022e400080211ff */
[----:B---3--:R-:W-:Y:S05]  /*9ff0*/  @!P1 NANOSLEEP.SYNCS 0x989680 ;  /* 0x009896800000995d */ /* 0x008fea0003900000 */
[----:B------:R-:W3:Y:S02]  /*a000*/  @!P1 SYNCS.PHASECHK.TRANS64 P1, [R92+URZ+0xf0], R3 ;  /* 0x0000f0035c0095a7 */ /* 0x000ee400080210ff */
[----:B---3--:R-:W-:Y:S05]  /*a010*/  @!P1 BRA `(.L_x_120) ;  /* 0xfffffffc00f09947 */ /* 0x008fea000383ffff */
[----:B------:R-:W-:Y:S05]  /*a020*/  BRA `(.L_x_119) ;  /* 0xffffffd800207947 */ /* 0x000fea000383ffff */
.L_x_131:
[----:B---3--:R3:W4:Y:S02]  /*a030*/  SYNCS.PHASECHK.TRANS64.TRYWAIT P0, [R3+URZ+0x90], R110 ;  /* 0x0000906e030075a7 */ /* 0x00872400080011ff */
[----:B----4-:R-:W-:Y:S05]  /*a040*/  @!P0 NANOSLEEP.SYNCS 0x989680 ;  /* 0x009896800000895d */ /* 0x010fea0003900000 */
[----:B------:R-:W4:Y:S02]  /*a050*/  @!P0 SYNCS.PHASECHK.TRANS64 P0, [R3+URZ+0x90], R110 ;  /* 0x0000906e030085a7 */ /* 0x000f2400080010ff */
[----:B----4-:R-:W-:Y:S05]  /*a060*/  @!P0 BRA `(.L_x_131) ;  /* 0xfffffffc00f08947 */ /* 0x010fea000383ffff */
[----:B------:R-:W-:Y:S05]  /*a070*/  BRA `(.L_x_130) ;  /* 0xffffffe400107947 */ /* 0x000fea000383ffff */
        .weak           $__internal_0_$__cuda_sm10x_tcgen05_guardrail_trap_col_being_dealloced_not_returned_by_alloc
        .type           $__internal_0_$__cuda_sm10x_tcgen05_guardrail_trap_col_being_dealloced_not_returned_by_alloc,@function
        .size           $__internal_0_$__cuda_sm10x_tcgen05_guardrail_trap_col_being_dealloced_not_returned_by_alloc,($__internal_1_$__cuda_sm10x_tcgen05_guardrail_trap_phase_invalid_during_alloc - $__internal_0_$__cuda_sm10x_tcgen05_guardrail_trap_col_being_dealloced_not_returned_by_alloc)
$__internal_0_$__cuda_sm10x_tcgen05_guardrail_trap_col_being_dealloced_not_returned_by_alloc:
[----:B------:R-:W-:Y:S05]  /*a080*/  BPT.TRAP 0x1 ;  /* 0x000000040000795c */ /* 0x000fea0000300000 */
[----:B------:R-:W-:-:S04]  /*a090*/  HFMA2 R3, -RZ, RZ, 0, 0 ;  /* 0x00000000ff037431 */ /* 0x000fc800000001ff */
[----:B------:R-:W-:Y:S05]  /*a0a0*/  RET.REL.NODEC R2 `(_ZN7cutlass13device_kernelINS_4gemm6kernel13GemmUniversalIN4cute5tupleIJiiiiEEENS1_10collective13CollectiveMmaINS1_46MainloopSm100TmaUmmaWarpSpecializedBlockScaledILi9ELi2ELi2ENS5_IJNS4_1CILi4EEESB_NSA_ILi1EEEEEEEENS5_IJNSA_ILi256EEENSA_ILi64EEENSA_ILi128EEEEEENS5_IJNS_12float_e4m3_tENS_13float_ue8m0_tEEEENS5_IJNS5_IJlSC_lEEENS4_6LayoutINS5_IJNS5_IJNS5_IJNSA_ILi32EEESB_EEEiEEESQ_NS5_IJSC_iEEEEEENS5_IJNS5_IJNS5_IJNSA_ILi16EEESB_EEEiEEENS5_IJNS5_IJNSA_ILi0EEESC_EEENSA_ILi512EEEEEENS5_IJSW_iEEEEEEEEEEESL_S13_NS4_8TiledMMAINS4_8MMA_AtomIJNS4_27SM100_MMA_MXF8F6F4_2x1SM_SSISJ_SJ_fSK_Li256ELi64ELNS4_4UMMA5MajorE0ELS18_0ELNS17_7ScaleInE0ELS19_0EEEEEENSN_INS5_IJSC_SC_SC_EEENS5_IJSW_SW_SW_EEEEENS5_IJNS4_10UnderscoreES1F_S1F_EEEEENS5_IJNS4_28SM100_TMA_2SM_LOAD_MULTICASTES1I_EEENS5_IJNS4_14ComposedLayoutINS4_7SwizzleILi3ELi4ELi3EEENS4_18smem_ptr_flag_bitsILi8EEENSN_INS5_IJNSA_ILi8EEESH_EEENS5_IJSH_SC_EEEEEEENSN_INS5_IJNS5_IJNS5_IJSP_SC_EEENS5_IJSO_SC_EEEEEESC_NS5_IJSB_SC_EEEEEENS5_IJNS5_IJNS5_IJSU_SY_EEESX_EEESW_NS5_IJSC_SY_EEEEEEEEEEEvNS4_8identityES1J_S24_vS25_EENS_8epilogue10collective18CollectiveEpilogueINS27_23Sm100TmaWarpSpecializedILi3ELi2ELi32ELb1ELb0EEEJNS5_IJSH_SG_SH_EEENS5_IJNSN_ISH_SC_EENSN_ISO_SC_EEEEENS_10bfloat16_tESM_S2G_SM_NS27_6fusion15FusionCallbacksIS2B_NS2H_17LinearCombinationIS2G_fS2G_fLNS_15FloatRoundStyleE2EEES2C_S2F_JEEENS4_5SM1004TMEM4LOAD26SM100_TMEM_LOAD_32dp32b32xENS4_13SM90_TMA_LOADENS1K_INS1L_ILi2ELi4ELi3EEENS1N_ILi16EEENSN_INS5_IJS1P_SO_EEES1V_EEEENS4_39AutoVectorizingCopyWithAssumedAlignmentILi128EEENS4_14SM90_TMA_STOREES2W_S2Y_S2Y_EEEvvEEEEvNT_6ParamsE) ;  /* 0xffffff5c02d47950 */ /* 0x000fea0003c3ffff */
        .weak           $__internal_1_$__cuda_sm10x_tcgen05_guardrail_trap_phase_invalid_during_alloc
        .type           $__internal_1_$__cuda_sm10x_tcgen05_guardrail_trap_phase_invalid_during_alloc,@function
        .size           $__internal_1_$__cuda_sm10x_tcgen05_guardrail_trap_phase_invalid_during_alloc,($__internal_2_$__cuda_sm10x_tcgen05_guardrail_trap_unallocated_columns_being_dealloced - $__internal_1_$__cuda_sm10x_tcgen05_guardrail_trap_phase_invalid_during_alloc)
$__internal_1_$__cuda_sm10x_tcgen05_guardrail_trap_phase_invalid_during_alloc:
[----:B------:R-:W-:Y:S05]  /*a0b0*/  BPT.TRAP 0x1 ;  /* 0x000000040000795c */ /* 0x000fea0000300000 */
[----:B------:R-:W-:-:S04]  /*a0c0*/  MOV R5, 0x0 ;  /* 0x0000000000057802 */ /* 0x000fc80000000f00 */
[----:B------:R-:W-:Y:S05]  /*a0d0*/  RET.REL.NODEC R4 `(_ZN7cutlass13device_kernelINS_4gemm6kernel13GemmUniversalIN4cute5tupleIJiiiiEEENS1_10collective13CollectiveMmaINS1_46MainloopSm100TmaUmmaWarpSpecializedBlockScaledILi9ELi2ELi2ENS5_IJNS4_1CILi4EEESB_NSA_ILi1EEEEEEEENS5_IJNSA_ILi256EEENSA_ILi64EEENSA_ILi128EEEEEENS5_IJNS_12float_e4m3_tENS_13float_ue8m0_tEEEENS5_IJNS5_IJlSC_lEEENS4_6LayoutINS5_IJNS5_IJNS5_IJNSA_ILi32EEESB_EEEiEEESQ_NS5_IJSC_iEEEEEENS5_IJNS5_IJNS5_IJNSA_ILi16EEESB_EEEiEEENS5_IJNS5_IJNSA_ILi0EEESC_EEENSA_ILi512EEEEEENS5_IJSW_iEEEEEEEEEEESL_S13_NS4_8TiledMMAINS4_8MMA_AtomIJNS4_27SM100_MMA_MXF8F6F4_2x1SM_SSISJ_SJ_fSK_Li256ELi64ELNS4_4UMMA5MajorE0ELS18_0ELNS17_7ScaleInE0ELS19_0EEEEEENSN_INS5_IJSC_SC_SC_EEENS5_IJSW_SW_SW_EEEEENS5_IJNS4_10UnderscoreES1F_S1F_EEEEENS5_IJNS4_28SM100_TMA_2SM_LOAD_MULTICASTES1I_EEENS5_IJNS4_14ComposedLayoutINS4_7SwizzleILi3ELi4ELi3EEENS4_18smem_ptr_flag_bitsILi8EEENSN_INS5_IJNSA_ILi8EEESH_EEENS5_IJSH_SC_EEEEEEENSN_INS5_IJNS5_IJNS5_IJSP_SC_EEENS5_IJSO_SC_EEEEEESC_NS5_IJSB_SC_EEEEEENS5_IJNS5_IJNS5_IJSU_SY_EEESX_EEESW_NS5_IJSC_SY_EEEEEEEEEEEvNS4_8identityES1J_S24_vS25_EENS_8epilogue10collective18CollectiveEpilogueINS27_23Sm100TmaWarpSpecializedILi3ELi2ELi32ELb1ELb0EEEJNS5_IJSH_SG_SH_EEENS5_IJNSN_ISH_SC_EENSN_ISO_SC_EEEEENS_10bfloat16_tESM_S2G_SM_NS27_6fusion15FusionCallbacksIS2B_NS2H_17LinearCombinationIS2G_fS2G_fLNS_15FloatRoundStyleE2EEES2C_S2F_JEEENS4_5SM1004TMEM4LOAD26SM100_TMEM_LOAD_32dp32b32xENS4_13SM90_TMA_LOADENS1K_INS1L_ILi2ELi4ELi3EEENS1N_ILi16EEENSN_INS5_IJS1P_SO_EEES1V_EEEENS4_39AutoVectorizingCopyWithAssumedAlignmentILi128EEENS4_14SM90_TMA_STOREES2W_S2Y_S2Y_EEEvvEEEEvNT_6ParamsE) ;  /* 0xffffff5c04c87950 */ /* 0x000fea0003c3ffff */
        .weak           $__internal_2_$__cuda_sm10x_tcgen05_guardrail_trap_unallocated_columns_being_dealloced
        .type           $__internal_2_$__cuda_sm10x_tcgen05_guardrail_trap_unallocated_columns_being_dealloced,@function
        .size           $__internal_2_$__cuda_sm10x_tcgen05_guardrail_trap_unallocated_columns_being_dealloced,(.L_x_191 - $__internal_2_$__cuda_sm10x_tcgen05_guardrail_trap_unallocated_columns_being_dealloced)
$__internal_2_$__cuda_sm10x_tcgen05_guardrail_trap_unallocated_columns_being_dealloced:
[----:B------:R-:W-:Y:S05]  /*a0e0*/  BPT.TRAP 0x1 ;  /* 0x000000040000795c */ /* 0x000fea0000300000 */
[----:B------:R-:W-:-:S04]  /*a0f0*/  HFMA2 R3, -RZ, RZ, 0, 0 ;  /* 0x00000000ff037431 */ /* 0x000fc800000001ff */
[----:B------:R-:W-:Y:S05]  /*a100*/  RET.REL.NODEC R2 `(_ZN7cutlass13device_kernelINS_4gemm6kernel13GemmUniversalIN4cute5tupleIJiiiiEEENS1_10collective13CollectiveMmaINS1_46MainloopSm100TmaUmmaWarpSpecializedBlockScaledILi9ELi2ELi2ENS5_IJNS4_1CILi4EEESB_NSA_ILi1EEEEEEEENS5_IJNSA_ILi256EEENSA_ILi64EEENSA_ILi128EEEEEENS5_IJNS_12float_e4m3_tENS_13float_ue8m0_tEEEENS5_IJNS5_IJlSC_lEEENS4_6LayoutINS5_IJNS5_IJNS5_IJNSA_ILi32EEESB_EEEiEEESQ_NS5_IJSC_iEEEEEENS5_IJNS5_IJNS5_IJNSA_ILi16EEESB_EEEiEEENS5_IJNS5_IJNSA_ILi0EEESC_EEENSA_ILi512EEEEEENS5_IJSW_iEEEEEEEEEEESL_S13_NS4_8TiledMMAINS4_8MMA_AtomIJNS4_27SM100_MMA_MXF8F6F4_2x1SM_SSISJ_SJ_fSK_Li256ELi64ELNS4_4UMMA5MajorE0ELS18_0ELNS17_7ScaleInE0ELS19_0EEEEEENSN_INS5_IJSC_SC_SC_EEENS5_IJSW_SW_SW_EEEEENS5_IJNS4_10UnderscoreES1F_S1F_EEEEENS5_IJNS4_28SM100_TMA_2SM_LOAD_MULTICASTES1I_EEENS5_IJNS4_14ComposedLayoutINS4_7SwizzleILi3ELi4ELi3EEENS4_18smem_ptr_flag_bitsILi8EEENSN_INS5_IJNSA_ILi8EEESH_EEENS5_IJSH_SC_EEEEEEENSN_INS5_IJNS5_IJNS5_IJSP_SC_EEENS5_IJSO_SC_EEEEEESC_NS5_IJSB_SC_EEEEEENS5_IJNS5_IJNS5_IJSU_SY_EEESX_EEESW_NS5_IJSC_SY_EEEEEEEEEEEvNS4_8identityES1J_S24_vS25_EENS_8epilogue10collective18CollectiveEpilogueINS27_23Sm100TmaWarpSpecializedILi3ELi2ELi32ELb1ELb0EEEJNS5_IJSH_SG_SH_EEENS5_IJNSN_ISH_SC_EENSN_ISO_SC_EEEEENS_10bfloat16_tESM_S2G_SM_NS27_6fusion15FusionCallbacksIS2B_NS2H_17LinearCombinationIS2G_fS2G_fLNS_15FloatRoundStyleE2EEES2C_S2F_JEEENS4_5SM1004TMEM4LOAD26SM100_TMEM_LOAD_32dp32b32xENS4_13SM90_TMA_LOADENS1K_INS1L_ILi2ELi4ELi3EEENS1N_ILi16EEENSN_INS5_IJS1P_SO_EEES1V_EEEENS4_39AutoVectorizingCopyWithAssumedAlignmentILi128EEENS4_14SM90_TMA_STOREES2W_S2Y_S2Y_EEEvvEEEEvNT_6ParamsE) ;  /* 0xffffff5c02bc7950 */ /* 0x000fea0003c3ffff */
.L_x_190:
[----:B------:R-:W-:-:S00]  /*a110*/  BRA `(.L_x_190) ;  /* 0xfffffffc00fc7947 */ /* 0x000fc0000383ffff */
[----:B------:R-:W-:-:S00]  /*a120*/  NOP ;  /* 0x0000000000007918 */ /* 0x000fc00000000000 */
        /* <DEDUP_REMOVED lines=13> */
.L_x_191:


//--------------------- .nv.global.init           --------------------------
	.section	.nv.global.init,"aw",@progbits
.nv.global.init:
	.type		$str$27,@object
	.size		$str$27,($str$28 - $str$27)
$str$27:
        /*0000*/ 	.byte	0x28, 0x61, 0x64, 0x64, 0x72, 0x65, 0x73, 0x73, 0x20, 0x26, 0x20, 0x6d, 0x61, 0x73, 0x6b, 0x29
        /*0010*/ 	.byte	0x20, 0x3d, 0x3d, 0x20, 0x30, 0x00
	.type		$str$28,@object
	.size		$str$28,($str$26 - $str$28)
$str$28:
        /*0016*/ 	.byte	0x2f, 0x74, 0x6d, 0x70, 0x2f, 0x63, 0x75, 0x74, 0x6c, 0x61, 0x73, 0x73, 0x5f, 0x73, 0x77, 0x65
        /*0026*/ 	.byte	0x65, 0x70, 0x5f, 0x73, 0x72, 0x63, 0x2f, 0x69, 0x6e, 0x63, 0x6c, 0x75, 0x64, 0x65, 0x2f, 0x63
        /*0036*/ 	.byte	0x75, 0x74, 0x65, 0x2f, 0x70, 0x6f, 0x69, 0x6e, 0x74, 0x65, 0x72, 0x5f, 0x66, 0x6c, 0x61, 0x67
        /*0046*/ 	.byte	0x67, 0x65, 0x64, 0x2e, 0x68, 0x70, 0x70, 0x00
	.type		$str$26,@object
	.size		$str$26,($str$25 - $str$26)
$str$26:
        /*004e*/ 	.byte	0x2f, 0x74, 0x6d, 0x70, 0x2f, 0x63, 0x75, 0x74, 0x6c, 0x61, 0x73, 0x73, 0x5f, 0x73, 0x77, 0x65
        /*005e*/ 	.byte	0x65, 0x70, 0x5f, 0x73, 0x72, 0x63, 0x2f, 0x69, 0x6e, 0x63, 0x6c, 0x75, 0x64, 0x65, 0x2f, 0x63
        /*006e*/ 	.byte	0x75, 0x74, 0x65, 0x2f, 0x61, 0x74, 0x6f, 0x6d, 0x2f, 0x63, 0x6f, 0x70, 0x79, 0x5f, 0x74, 0x72
        /*007e*/ 	.byte	0x61, 0x69, 0x74, 0x73, 0x5f, 0x73, 0x6d, 0x31, 0x30, 0x30, 0x2e, 0x68, 0x70, 0x70, 0x00
	.type		$str$25,@object
	.size		$str$25,(__unnamed_1 - $str$25)
$str$25:
        /*008d*/ 	.byte	0x28, 0x28, 0x75, 0x69, 0x6e, 0x74, 0x33, 0x32, 0x5f, 0x74, 0x28, 0x74, 0x68, 0x72, 0x65, 0x61
        /*009d*/ 	.byte	0x64, 0x49, 0x64, 0x78, 0x2e, 0x78, 0x29, 0x20, 0x2f, 0x20, 0x33, 0x32, 0x29, 0x20, 0x25, 0x20
        /*00ad*/ 	.byte	0x34, 0x29, 0x20, 0x3d, 0x3d, 0x20, 0x28, 0x28, 0x28, 0x74, 0x6d, 0x65, 0x6d, 0x5f, 0x61, 0x64
        /*00bd*/ 	.byte	0x64, 0x72, 0x20, 0x3e, 0x3e, 0x20, 0x31, 0x36, 0x29, 0x20, 0x2f, 0x20, 0x33, 0x32, 0x29, 0x20
        /*00cd*/ 	.byte	0x25, 0x20, 0x34, 0x29, 0x00
	.type		__unnamed_1,@object
	.size		__unnamed_1,(__unnamed_2 - __unnamed_1)
__unnamed_1:
        /*00d2*/ 	.byte	0x61, 0x75, 0x74, 0x6f, 0x20, 0x63, 0x75, 0x74, 0x65, 0x3a, 0x3a, 0x61, 0x73, 0x5f, 0x70, 0x6f
        /* <DEDUP_REMOVED lines=24> */
        /*0262*/ 	.byte	0x34, 0x30, 0x39, 0x36, 0x3e, 0x3e, 0x3e, 0x3e, 0x5d, 0x00
	.type		__unnamed_2,@object
	.size		__unnamed_2,(.L_2 - __unnamed_2)
__unnamed_2:
        /* <DEDUP_REMOVED lines=42> */
        /*050c*/ 	.byte	0x3e, 0x3e, 0x5d, 0x00
.L_2:


//--------------------- .nv.shared._ZN7cutlass13device_kernelINS_4gemm6kernel13GemmUniversalIN4cute5tupleIJiiiiEEENS1_10collective13CollectiveMmaINS1_46MainloopSm100TmaUmmaWarpSpecializedBlockScaledILi9ELi2ELi2ENS5_IJNS4_1CILi4EEESB_NSA_ILi1EEEEEEEENS5_IJNSA_ILi256EEENSA_ILi64EEENSA_ILi128EEEEEENS5_IJNS_12float_e4m3_tENS_13float_ue8m0_tEEEENS5_IJNS5_IJlSC_lEEENS4_6LayoutINS5_IJNS5_IJNS5_IJNSA_ILi32EEESB_EEEiEEESQ_NS5_IJSC_iEEEEEENS5_IJNS5_IJNS5_IJNSA_ILi16EEESB_EEEiEEENS5_IJNS5_IJNSA_ILi0EEESC_EEENSA_ILi512EEEEEENS5_IJSW_iEEEEEEEEEEESL_S13_NS4_8TiledMMAINS4_8MMA_AtomIJNS4_27SM100_MMA_MXF8F6F4_2x1SM_SSISJ_SJ_fSK_Li256ELi64ELNS4_4UMMA5MajorE0ELS18_0ELNS17_7ScaleInE0ELS19_0EEEEEENSN_INS5_IJSC_SC_SC_EEENS5_IJSW_SW_SW_EEEEENS5_IJNS4_10UnderscoreES1F_S1F_EEEEENS5_IJNS4_28SM100_TMA_2SM_LOAD_MULTICASTES1I_EEENS5_IJNS4_14ComposedLayoutINS4_7SwizzleILi3ELi4ELi3EEENS4_18smem_ptr_flag_bitsILi8EEENSN_INS5_IJNSA_ILi8EEESH_EEENS5_IJSH_SC_EEEEEEENSN_INS5_IJNS5_IJNS5_IJSP_SC_EEENS5_IJSO_SC_EEEEEESC_NS5_IJSB_SC_EEEEEENS5_IJNS5_IJNS5_IJSU_SY_EEESX_EEESW_NS5_IJSC_SY_EEEEEEEEEEEvNS4_8identityES1J_S24_vS25_EENS_8epilogue10collective18CollectiveEpilogueINS27_23Sm100TmaWarpSpecializedILi3ELi2ELi32ELb1ELb0EEEJNS5_IJSH_SG_SH_EEENS5_IJNSN_ISH_SC_EENSN_ISO_SC_EEEEENS_10bfloat16_tESM_S2G_SM_NS27_6fusion15FusionCallbacksIS2B_NS2H_17LinearCombinationIS2G_fS2G_fLNS_15FloatRoundStyleE2EEES2C_S2F_JEEENS4_5SM1004TMEM4LOAD26SM100_TMEM_LOAD_32dp32b32xENS4_13SM90_TMA_LOADENS1K_INS1L_ILi2ELi4ELi3EEENS1N_ILi16EEENSN_INS5_IJS1P_SO_EEES1V_EEEENS4_39AutoVectorizingCopyWithAssumedAlignmentILi128EEENS4_14SM90_TMA_STOREES2W_S2Y_S2Y_EEEvvEEEEvNT_6ParamsE --------------------------
	.section	.nv.shared._ZN7cutlass13device_kernelINS_4gemm6kernel13GemmUniversalIN4cute5tupleIJiiiiEEENS1_10collective13CollectiveMmaINS1_46MainloopSm100TmaUmmaWarpSpecializedBlockScaledILi9ELi2ELi2ENS5_IJNS4_1CILi4EEESB_NSA_ILi1EEEEEEEENS5_IJNSA_ILi256EEENSA_ILi64EEENSA_ILi128EEEEEENS5_IJNS_12float_e4m3_tENS_13float_ue8m0_tEEEENS5_IJNS5_IJlSC_lEEENS4_6LayoutINS5_IJNS5_IJNS5_IJNSA_ILi32EEESB_EEEiEEESQ_NS5_IJSC_iEEEEEENS5_IJNS5_IJNS5_IJNSA_ILi16EEESB_EEEiEEENS5_IJNS5_IJNSA_ILi0EEESC_EEENSA_ILi512EEEEEENS5_IJSW_iEEEEEEEEEEESL_S13_NS4_8TiledMMAINS4_8MMA_AtomIJNS4_27SM100_MMA_MXF8F6F4_2x1SM_SSISJ_SJ_fSK_Li256ELi64ELNS4_4UMMA5MajorE0ELS18_0ELNS17_7ScaleInE0ELS19_0EEEEEENSN_INS5_IJSC_SC_SC_EEENS5_IJSW_SW_SW_EEEEENS5_IJNS4_10UnderscoreES1F_S1F_EEEEENS5_IJNS4_28SM100_TMA_2SM_LOAD_MULTICASTES1I_EEENS5_IJNS4_14ComposedLayoutINS4_7SwizzleILi3ELi4ELi3EEENS4_18smem_ptr_flag_bitsILi8EEENSN_INS5_IJNSA_ILi8EEESH_EEENS5_IJSH_SC_EEEEEEENSN_INS5_IJNS5_IJNS5_IJSP_SC_EEENS5_IJSO_SC_EEEEEESC_NS5_IJSB_SC_EEEEEENS5_IJNS5_IJNS5_IJSU_SY_EEESX_EEESW_NS5_IJSC_SY_EEEEEEEEEEEvNS4_8identityES1J_S24_vS25_EENS_8epilogue10collective18CollectiveEpilogueINS27_23Sm100TmaWarpSpecializedILi3ELi2ELi32ELb1ELb0EEEJNS5_IJSH_SG_SH_EEENS5_IJNSN_ISH_SC_EENSN_ISO_SC_EEEEENS_10bfloat16_tESM_S2G_SM_NS27_6fusion15FusionCallbacksIS2B_NS2H_17LinearCombinationIS2G_fS2G_fLNS_15FloatRoundStyleE2EEES2C_S2F_JEEENS4_5SM1004TMEM4LOAD26SM100_TMEM_LOAD_32dp32b32xENS4_13SM90_TMA_LOADENS1K_INS1L_ILi2ELi4ELi3EEENS1N_ILi16EEENSN_INS5_IJS1P_SO_EEES1V_EEEENS4_39AutoVectorizingCopyWithAssumedAlignmentILi128EEENS4_14SM90_TMA_STOREES2W_S2Y_S2Y_EEEvvEEEEvNT_6ParamsE,"aw",@nobits
	.sectionflags	@""
	.align	16
	.zero		1024


//--------------------- .nv.shared.reserved.0     --------------------------
	.section	.nv.shared.reserved.0,"aw",@nobits
	.weak		__nv_reservedSMEM_offset_0_alias
	.size		__nv_reservedSMEM_offset_0_alias, 0, 64
	.other		__nv_reservedSMEM_offset_0_alias,@"STO_CUDA_RESERVED_SHARED STV_DEFAULT"
__nv_reservedSMEM_offset_0_alias:
	.zero		0
.nv.shared.reserved.0:
	.zero		64
	.weak		__nv_reservedSMEM_tcgen05_partition
	.type		__nv_reservedSMEM_tcgen05_partition,@object
	.size		__nv_reservedSMEM_tcgen05_partition,(.L_0 - __nv_reservedSMEM_tcgen05_partition)
__nv_reservedSMEM_tcgen05_partition:
	.zero		32
.L_0:


//--------------------- .nv.global                --------------------------
	.section	.nv.global,"aw",@nobits
.nv.global:
	.type		_ZN40_INTERNAL_8145c821_4_k_cu_f5c64652_333594cute1_E,@object
	.size		_ZN40_INTERNAL_8145c821_4_k_cu_f5c64652_333594cute1_E,(_ZN40_INTERNAL_8145c821_4_k_cu_f5c64652_333594cuda3std3__45__cpo6cbeginE - _ZN40_INTERNAL_8145c821_4_k_cu_f5c64652_333594cute1_E)
_ZN40_INTERNAL_8145c821_4_k_cu_f5c64652_333594cute1_E:
	.zero		1
	.type		_ZN40_INTERNAL_8145c821_4_k_cu_f5c64652_333594cuda3std3__45__cpo6cbeginE,@object
	.size		_ZN40_INTERNAL_8145c821_4_k_cu_f5c64652_333594cuda3std3__45__cpo6cbeginE,(_ZN40_INTERNAL_8145c821_4_k_cu_f5c64652_333594cuda3std3__48in_placeE - _ZN40_INTERNAL_8145c821_4_k_cu_f5c64652_333594cuda3std3__45__cpo6cbeginE)
_ZN40_INTERNAL_8145c821_4_k_cu_f5c64652_333594cuda3std3__45__cpo6cbeginE:
	.zero		1
	.type		_ZN40_INTERNAL_8145c821_4_k_cu_f5c64652_333594cuda3std3__48in_placeE,@object
	.size		_ZN40_INTERNAL_8145c821_4_k_cu_f5c64652_333594cuda3std3__48in_placeE,(_ZN40_INTERNAL_8145c821_4_k_cu_f5c64652_333594cuda3std6ranges3__45__cpo9iter_moveE - _ZN40_INTERNAL_8145c821_4_k_cu_f5c64652_333594cuda3std3__48in_placeE)
_ZN40_INTERNAL_8145c821_4_k_cu_f5c64652_333594cuda3std3__48in_placeE:
	.zero		1
	.type		_ZN40_INTERNAL_8145c821_4_k_cu_f5c64652_333594cuda3std6ranges3__45__cpo9iter_moveE,@object
	.size		_ZN40_INTERNAL_8145c821_4_k_cu_f5c64652_333594cuda3std6ranges3__45__cpo9iter_moveE,(_ZN40_INTERNAL_8145c821_4_k_cu_f5c64652_333594cuda3std3__45__cpo5beginE - _ZN40_INTERNAL_8145c821_4_k_cu_f5c64652_333594cuda3std6ranges3__45__cpo9iter_moveE)
_ZN40_INTERNAL_8145c821_4_k_cu_f5c64652_333594cuda3std6ranges3__45__cpo9iter_moveE:
	.zero		1
	.type		_ZN40_INTERNAL_8145c821_4_k_cu_f5c64652_333594cuda3std3__45__cpo5beginE,@object
	.size		_ZN40_INTERNAL_8145c821_4_k_cu_f5c64652_333594cuda3std3__45__cpo5beginE,(_ZN40_INTERNAL_8145c821_4_k_cu_f5c64652_333594cuda3std3__442_GLOBAL__N__8145c821_4_k_cu_f5c64652_333596ignoreE - _ZN40_INTERNAL_8145c821_4_k_cu_f5c64652_333594cuda3std3__45__cpo5beginE)
_ZN40_INTERNAL_8145c821_4_k_cu_f5c64652_333594cuda3std3__45__cpo5beginE:
	.zero		1
	.type		_ZN40_INTERNAL_8145c821_4_k_cu_f5c64652_333594cuda3std3__442_GLOBAL__N__8145c821_4_k_cu_f5c64652_333596ignoreE,@object
	.size		_ZN40_INTERNAL_8145c821_4_k_cu_f5c64652_333594cuda3std3__442_GLOBAL__N__8145c821_4_k_cu_f5c64652_333596ignoreE,(_ZN40_INTERNAL_8145c821_4_k_cu_f5c64652_333594cute7productE - _ZN40_INTERNAL_8145c821_4_k_cu_f5c64652_333594cuda3std3__442_GLOBAL__N__8145c821_4_k_cu_f5c64652_333596ignoreE)
_ZN40_INTERNAL_8145c821_4_k_cu_f5c64652_333594cuda3std3__442_GLOBAL__N__8145c821_4_k_cu_f5c64652_333596ignoreE:
	.zero		1
	.type		_ZN40_INTERNAL_8145c821_4_k_cu_f5c64652_333594cute7productE,@object
	.size		_ZN40_INTERNAL_8145c821_4_k_cu_f5c64652_333594cute7productE,(_ZN40_INTERNAL_8145c821_4_k_cu_f5c64652_333594cuda3std3__45__cpo3endE - _ZN40_INTERNAL_8145c821_4_k_cu_f5c64652_333594cute7productE)
_ZN40_INTERNAL_8145c821_4_k_cu_f5c64652_333594cute7productE:
	.zero		1
	.type		_ZN40_INTERNAL_8145c821_4_k_cu_f5c64652_333594cuda3std3__45__cpo3endE,@object
	.size		_ZN40_INTERNAL_8145c821_4_k_cu_f5c64652_333594cuda3std3__45__cpo3endE,(_ZN40_INTERNAL_8145c821_4_k_cu_f5c64652_333594cuda3std3__419piecewise_constructE - _ZN40_INTERNAL_8145c821_4_k_cu_f5c64652_333594cuda3std3__45__cpo3endE)
_ZN40_INTERNAL_8145c821_4_k_cu_f5c64652_333594cuda3std3__45__cpo3endE:
	.zero		1
	.type		_ZN40_INTERNAL_8145c821_4_k_cu_f5c64652_333594cuda3std3__419piecewise_constructE,@object
	.size		_ZN40_INTERNAL_8145c821_4_k_cu_f5c64652_333594cuda3std3__419piecewise_constructE,(_ZN40_INTERNAL_8145c821_4_k_cu_f5c64652_333594cuda3std3__45__cpo4cendE - _ZN40_INTERNAL_8145c821_4_k_cu_f5c64652_333594cuda3std3__419piecewise_constructE)
_ZN40_INTERNAL_8145c821_4_k_cu_f5c64652_333594cuda3std3__419piecewise_constructE:
	.zero		1
	.type		_ZN40_INTERNAL_8145c821_4_k_cu_f5c64652_333594cuda3std3__45__cpo4cendE,@object
	.size		_ZN40_INTERNAL_8145c821_4_k_cu_f5c64652_333594cuda3std3__45__cpo4cendE,(_ZN40_INTERNAL_8145c821_4_k_cu_f5c64652_333594cuda3std6ranges3__45__cpo4swapE - _ZN40_INTERNAL_8145c821_4_k_cu_f5c64652_333594cuda3std3__45__cpo4cendE)
_ZN40_INTERNAL_8145c821_4_k_cu_f5c64652_333594cuda3std3__45__cpo4cendE:
	.zero		1
	.type		_ZN40_INTERNAL_8145c821_4_k_cu_f5c64652_333594cuda3std6ranges3__45__cpo4swapE,@object
	.size		_ZN40_INTERNAL_8145c821_4_k_cu_f5c64652_333594cuda3std6ranges3__45__cpo4swapE,(.L_10 - _ZN40_INTERNAL_8145c821_4_k_cu_f5c64652_333594cuda3std6ranges3__45__cpo4swapE)
_ZN40_INTERNAL_8145c821_4_k_cu_f5c64652_333594cuda3std6ranges3__45__cpo4swapE:
	.zero		1
.L_10:


//--------------------- .nv.constant0._ZN7cutlass13device_kernelINS_4gemm6kernel13GemmUniversalIN4cute5tupleIJiiiiEEENS1_10collective13CollectiveMmaINS1_46MainloopSm100TmaUmmaWarpSpecializedBlockScaledILi9ELi2ELi2ENS5_IJNS4_1CILi4EEESB_NSA_ILi1EEEEEEEENS5_IJNSA_ILi256EEENSA_ILi64EEENSA_ILi128EEEEEENS5_IJNS_12float_e4m3_tENS_13float_ue8m0_tEEEENS5_IJNS5_IJlSC_lEEENS4_6LayoutINS5_IJNS5_IJNS5_IJNSA_ILi32EEESB_EEEiEEESQ_NS5_IJSC_iEEEEEENS5_IJNS5_IJNS5_IJNSA_ILi16EEESB_EEEiEEENS5_IJNS5_IJNSA_ILi0EEESC_EEENSA_ILi512EEEEEENS5_IJSW_iEEEEEEEEEEESL_S13_NS4_8TiledMMAINS4_8MMA_AtomIJNS4_27SM100_MMA_MXF8F6F4_2x1SM_SSISJ_SJ_fSK_Li256ELi64ELNS4_4UMMA5MajorE0ELS18_0ELNS17_7ScaleInE0ELS19_0EEEEEENSN_INS5_IJSC_SC_SC_EEENS5_IJSW_SW_SW_EEEEENS5_IJNS4_10UnderscoreES1F_S1F_EEEEENS5_IJNS4_28SM100_TMA_2SM_LOAD_MULTICASTES1I_EEENS5_IJNS4_14ComposedLayoutINS4_7SwizzleILi3ELi4ELi3EEENS4_18smem_ptr_flag_bitsILi8EEENSN_INS5_IJNSA_ILi8EEESH_EEENS5_IJSH_SC_EEEEEEENSN_INS5_IJNS5_IJNS5_IJSP_SC_EEENS5_IJSO_SC_EEEEEESC_NS5_IJSB_SC_EEEEEENS5_IJNS5_IJNS5_IJSU_SY_EEESX_EEESW_NS5_IJSC_SY_EEEEEEEEEEEvNS4_8identityES1J_S24_vS25_EENS_8epilogue10collective18CollectiveEpilogueINS27_23Sm100TmaWarpSpecializedILi3ELi2ELi32ELb1ELb0EEEJNS5_IJSH_SG_SH_EEENS5_IJNSN_ISH_SC_EENSN_ISO_SC_EEEEENS_10bfloat16_tESM_S2G_SM_NS27_6fusion15FusionCallbacksIS2B_NS2H_17LinearCombinationIS2G_fS2G_fLNS_15FloatRoundStyleE2EEES2C_S2F_JEEENS4_5SM1004TMEM4LOAD26SM100_TMEM_LOAD_32dp32b32xENS4_13SM90_TMA_LOADENS1K_INS1L_ILi2ELi4ELi3EEENS1N_ILi16EEENSN_INS5_IJS1P_SO_EEES1V_EEEENS4_39AutoVectorizingCopyWithAssumedAlignmentILi128EEENS4_14SM90_TMA_STOREES2W_S2Y_S2Y_EEEvvEEEEvNT_6ParamsE --------------------------
	.section	.nv.constant0._ZN7cutlass13device_kernelINS_4gemm6kernel13GemmUniversalIN4cute5tupleIJiiiiEEENS1_10collective13CollectiveMmaINS1_46MainloopSm100TmaUmmaWarpSpecializedBlockScaledILi9ELi2ELi2ENS5_IJNS4_1CILi4EEESB_NSA_ILi1EEEEEEEENS5_IJNSA_ILi256EEENSA_ILi64EEENSA_ILi128EEEEEENS5_IJNS_12float_e4m3_tENS_13float_ue8m0_tEEEENS5_IJNS5_IJlSC_lEEENS4_6LayoutINS5_IJNS5_IJNS5_IJNSA_ILi32EEESB_EEEiEEESQ_NS5_IJSC_iEEEEEENS5_IJNS5_IJNS5_IJNSA_ILi16EEESB_EEEiEEENS5_IJNS5_IJNSA_ILi0EEESC_EEENSA_ILi512EEEEEENS5_IJSW_iEEEEEEEEEEESL_S13_NS4_8TiledMMAINS4_8MMA_AtomIJNS4_27SM100_MMA_MXF8F6F4_2x1SM_SSISJ_SJ_fSK_Li256ELi64ELNS4_4UMMA5MajorE0ELS18_0ELNS17_7ScaleInE0ELS19_0EEEEEENSN_INS5_IJSC_SC_SC_EEENS5_IJSW_SW_SW_EEEEENS5_IJNS4_10UnderscoreES1F_S1F_EEEEENS5_IJNS4_28SM100_TMA_2SM_LOAD_MULTICASTES1I_EEENS5_IJNS4_14ComposedLayoutINS4_7SwizzleILi3ELi4ELi3EEENS4_18smem_ptr_flag_bitsILi8EEENSN_INS5_IJNSA_ILi8EEESH_EEENS5_IJSH_SC_EEEEEEENSN_INS5_IJNS5_IJNS5_IJSP_SC_EEENS5_IJSO_SC_EEEEEESC_NS5_IJSB_SC_EEEEEENS5_IJNS5_IJNS5_IJSU_SY_EEESX_EEESW_NS5_IJSC_SY_EEEEEEEEEEEvNS4_8identityES1J_S24_vS25_EENS_8epilogue10collective18CollectiveEpilogueINS27_23Sm100TmaWarpSpecializedILi3ELi2ELi32ELb1ELb0EEEJNS5_IJSH_SG_SH_EEENS5_IJNSN_ISH_SC_EENSN_ISO_SC_EEEEENS_10bfloat16_tESM_S2G_SM_NS27_6fusion15FusionCallbacksIS2B_NS2H_17LinearCombinationIS2G_fS2G_fLNS_15FloatRoundStyleE2EEES2C_S2F_JEEENS4_5SM1004TMEM4LOAD26SM100_TMEM_LOAD_32dp32b32xENS4_13SM90_TMA_LOADENS1K_INS1L_ILi2ELi4ELi3EEENS1N_ILi16EEENSN_INS5_IJS1P_SO_EEES1V_EEEENS4_39AutoVectorizingCopyWithAssumedAlignmentILi128EEENS4_14SM90_TMA_STOREES2W_S2Y_S2Y_EEEvvEEEEvNT_6ParamsE,"a",@progbits
	.sectionflags	@""
	.align	4
.nv.constant0._ZN7cutlass13device_kernelINS_4gemm6kernel13GemmUniversalIN4cute5tupleIJiiiiEEENS1_10collective13CollectiveMmaINS1_46MainloopSm100TmaUmmaWarpSpecializedBlockScaledILi9ELi2ELi2ENS5_IJNS4_1CILi4EEESB_NSA_ILi1EEEEEEEENS5_IJNSA_ILi256EEENSA_ILi64EEENSA_ILi128EEEEEENS5_IJNS_12float_e4m3_tENS_13float_ue8m0_tEEEENS5_IJNS5_IJlSC_lEEENS4_6LayoutINS5_IJNS5_IJNS5_IJNSA_ILi32EEESB_EEEiEEESQ_NS5_IJSC_iEEEEEENS5_IJNS5_IJNS5_IJNSA_ILi16EEESB_EEEiEEENS5_IJNS5_IJNSA_ILi0EEESC_EEENSA_ILi512EEEEEENS5_IJSW_iEEEEEEEEEEESL_S13_NS4_8TiledMMAINS4_8MMA_AtomIJNS4_27SM100_MMA_MXF8F6F4_2x1SM_SSISJ_SJ_fSK_Li256ELi64ELNS4_4UMMA5MajorE0ELS18_0ELNS17_7ScaleInE0ELS19_0EEEEEENSN_INS5_IJSC_SC_SC_EEENS5_IJSW_SW_SW_EEEEENS5_IJNS4_10UnderscoreES1F_S1F_EEEEENS5_IJNS4_28SM100_TMA_2SM_LOAD_MULTICASTES1I_EEENS5_IJNS4_14ComposedLayoutINS4_7SwizzleILi3ELi4ELi3EEENS4_18smem_ptr_flag_bitsILi8EEENSN_INS5_IJNSA_ILi8EEESH_EEENS5_IJSH_SC_EEEEEEENSN_INS5_IJNS5_IJNS5_IJSP_SC_EEENS5_IJSO_SC_EEEEEESC_NS5_IJSB_SC_EEEEEENS5_IJNS5_IJNS5_IJSU_SY_EEESX_EEESW_NS5_IJSC_SY_EEEEEEEEEEEvNS4_8identityES1J_S24_vS25_EENS_8epilogue10collective18CollectiveEpilogueINS27_23Sm100TmaWarpSpecializedILi3ELi2ELi32ELb1ELb0EEEJNS5_IJSH_SG_SH_EEENS5_IJNSN_ISH_SC_EENSN_ISO_SC_EEEEENS_10bfloat16_tESM_S2G_SM_NS27_6fusion15FusionCallbacksIS2B_NS2H_17LinearCombinationIS2G_fS2G_fLNS_15FloatRoundStyleE2EEES2C_S2F_JEEENS4_5SM1004TMEM4LOAD26SM100_TMEM_LOAD_32dp32b32xENS4_13SM90_TMA_LOADENS1K_INS1L_ILi2ELi4ELi3EEENS1N_ILi16EEENSN_INS5_IJS1P_SO_EEES1V_EEEENS4_39AutoVectorizingCopyWithAssumedAlignmentILi128EEENS4_14SM90_TMA_STOREES2W_S2Y_S2Y_EEEvvEEEEvNT_6ParamsE:
	.zero		3968


//--------------------- SYMBOLS --------------------------

	.type		.nv.reservedSmem.offset0,@object
	.size		.nv.reservedSmem.offset0,0x4
	.type		.nv.reservedSmem.cap,@object
	.size		.nv.reservedSmem.cap,0x4
	.type		__assertfail,@function
